//
// Generated by NVIDIA NVVM Compiler
//
// Compiler Build ID: CL-36424714
// Cuda compilation tools, release 13.0, V13.0.88
// Based on NVVM 20.0.0
//

.version 9.0
.target sm_100
.address_size 64

	// .globl	_Z4cero4Grid
.func  (.param .b64 func_retval0) __internal_accurate_pow
(
	.param .b64 __internal_accurate_pow_param_0
)
;
.global .align 4 .b8 __cudart_i2opi_f[24] = {65, 144, 67, 60, 153, 149, 98, 219, 192, 221, 52, 245, 209, 87, 39, 252, 41, 21, 68, 78, 110, 131, 249, 162};

.visible .entry _Z4cero4Grid(
	.param .align 8 .b8 _Z4cero4Grid_param_0[16]
)
{
	.reg .pred 	%p<4>;
	.reg .b32 	%r<17>;
	.reg .b64 	%rd<5>;

	ld.param.v2.u32 	{%r5, %r6}, [_Z4cero4Grid_param_0+8];
	ld.param.u64 	%rd1, [_Z4cero4Grid_param_0];
	mov.u32 	%r7, %ctaid.y;
	mov.u32 	%r8, %ntid.y;
	mov.u32 	%r9, %tid.y;
	mad.lo.s32 	%r10, %r7, %r8, %r9;
	setp.lt.s32 	%p1, %r5, 1;
	setp.gt.u32 	%p2, %r10, %r5;
	or.pred  	%p3, %p1, %p2;
	@%p3 bra 	$L__BB0_2;
	cvta.to.global.u64 	%rd2, %rd1;
	mov.u32 	%r11, %tid.x;
	mov.u32 	%r12, %ntid.x;
	mov.u32 	%r13, %ctaid.x;
	mad.lo.s32 	%r14, %r13, %r12, %r11;
	mad.lo.s32 	%r15, %r5, %r14, %r10;
	mul.wide.s32 	%rd3, %r15, 4;
	add.s64 	%rd4, %rd2, %rd3;
	mov.b32 	%r16, 0;
	st.global.u32 	[%rd4], %r16;
$L__BB0_2:
	ret;

}
	// .globl	_Z6random4Grid
.visible .entry _Z6random4Grid(
	.param .align 8 .b8 _Z6random4Grid_param_0[16]
)
{
	.local .align 4 .b8 	__local_depot1[28];
	.reg .b64 	%SP;
	.reg .b64 	%SPL;
	.reg .pred 	%p<21>;
	.reg .b32 	%r<91>;
	.reg .b32 	%f<57>;
	.reg .b64 	%rd<43>;
	.reg .b64 	%fd<7>;

	mov.u64 	%SPL, __local_depot1;
	ld.param.v2.u32 	{%r32, %r33}, [_Z6random4Grid_param_0+8];
	ld.param.u64 	%rd2, [_Z6random4Grid_param_0];
	add.u64 	%rd1, %SPL, 0;
	mov.u32 	%r34, %ctaid.x;
	mov.u32 	%r35, %ntid.x;
	mov.u32 	%r36, %tid.x;
	mad.lo.s32 	%r2, %r34, %r35, %r36;
	mov.u32 	%r37, %ctaid.y;
	mov.u32 	%r38, %ntid.y;
	mov.u32 	%r39, %tid.y;
	mad.lo.s32 	%r40, %r37, %r38, %r39;
	add.s32 	%r41, %r32, -1;
	max.s32 	%r42, %r2, %r40;
	setp.ge.s32 	%p1, %r42, %r41;
	setp.lt.s32 	%p2, %r2, 1;
	or.pred  	%p3, %p2, %p1;
	setp.eq.s32 	%p4, %r40, 0;
	or.pred  	%p5, %p3, %p4;
	@%p5 bra 	$L__BB1_18;
	cvt.rn.f32.u32 	%f1, %r40;
	mul.f32 	%f13, %f1, 0f3F22F983;
	cvt.rni.s32.f32 	%r86, %f13;
	cvt.rn.f32.s32 	%f14, %r86;
	fma.rn.f32 	%f15, %f14, 0fBFC90FDA, %f1;
	fma.rn.f32 	%f16, %f14, 0fB3A22168, %f15;
	fma.rn.f32 	%f55, %f14, 0fA7C234C5, %f16;
	abs.f32 	%f3, %f1;
	setp.ltu.f32 	%p6, %f3, 0f47CE4780;
	@%p6 bra 	$L__BB1_9;
	setp.neu.f32 	%p7, %f3, 0f7F800000;
	@%p7 bra 	$L__BB1_4;
	mov.f32 	%f19, 0f00000000;
	mul.rn.f32 	%f55, %f1, %f19;
	mov.b32 	%r86, 0;
	bra.uni 	$L__BB1_9;
$L__BB1_4:
	mov.b32 	%r5, %f1;
	shl.b32 	%r44, %r5, 8;
	or.b32  	%r6, %r44, -2147483648;
	mov.b64 	%rd39, 0;
	mov.b32 	%r83, 0;
	mov.u64 	%rd37, __cudart_i2opi_f;
	mov.u64 	%rd38, %rd1;
$L__BB1_5:
	.pragma "nounroll";
	ld.global.nc.u32 	%r45, [%rd37];
	mad.wide.u32 	%rd20, %r45, %r6, %rd39;
	shr.u64 	%rd39, %rd20, 32;
	st.local.u32 	[%rd38], %rd20;
	add.s32 	%r83, %r83, 1;
	add.s64 	%rd38, %rd38, 4;
	add.s64 	%rd37, %rd37, 4;
	setp.ne.s32 	%p8, %r83, 6;
	@%p8 bra 	$L__BB1_5;
	shr.u32 	%r46, %r5, 23;
	st.local.u32 	[%rd1+24], %rd39;
	and.b32  	%r9, %r46, 31;
	add.s32 	%r47, %r46, -128;
	shr.u32 	%r48, %r47, 5;
	mul.wide.u32 	%rd21, %r48, 4;
	sub.s64 	%rd9, %rd1, %rd21;
	ld.local.u32 	%r84, [%rd9+24];
	ld.local.u32 	%r85, [%rd9+20];
	setp.eq.s32 	%p9, %r9, 0;
	@%p9 bra 	$L__BB1_8;
	shf.l.wrap.b32 	%r84, %r85, %r84, %r9;
	ld.local.u32 	%r49, [%rd9+16];
	shf.l.wrap.b32 	%r85, %r49, %r85, %r9;
$L__BB1_8:
	shr.u32 	%r50, %r84, 30;
	shf.l.wrap.b32 	%r51, %r85, %r84, 2;
	shl.b32 	%r52, %r85, 2;
	shr.u32 	%r53, %r51, 31;
	add.s32 	%r86, %r53, %r50;
	shr.s32 	%r54, %r51, 31;
	xor.b32  	%r55, %r54, %r51;
	xor.b32  	%r56, %r54, %r52;
	cvt.u64.u32 	%rd22, %r55;
	shl.b64 	%rd23, %rd22, 32;
	cvt.u64.u32 	%rd24, %r56;
	or.b64  	%rd25, %rd23, %rd24;
	cvt.rn.f64.s64 	%fd1, %rd25;
	mul.f64 	%fd2, %fd1, 0d3BF921FB54442D19;
	cvt.rn.f32.f64 	%f17, %fd2;
	neg.f32 	%f18, %f17;
	setp.lt.s32 	%p10, %r51, 0;
	selp.f32 	%f55, %f18, %f17, %p10;
$L__BB1_9:
	add.s32 	%r58, %r86, 1;
	mul.rn.f32 	%f20, %f55, %f55;
	and.b32  	%r59, %r86, 1;
	setp.eq.b32 	%p11, %r59, 1;
	selp.f32 	%f21, %f55, 0f3F800000, %p11;
	fma.rn.f32 	%f22, %f20, %f21, 0f00000000;
	fma.rn.f32 	%f23, %f20, 0f37CBAC00, 0fBAB607ED;
	selp.f32 	%f24, 0fB94D4153, %f23, %p11;
	selp.f32 	%f25, 0f3C0885E4, 0f3D2AAABB, %p11;
	fma.rn.f32 	%f26, %f24, %f20, %f25;
	selp.f32 	%f27, 0fBE2AAAA8, 0fBEFFFFFF, %p11;
	fma.rn.f32 	%f28, %f26, %f20, %f27;
	fma.rn.f32 	%f29, %f28, %f22, %f21;
	and.b32  	%r60, %r58, 2;
	setp.eq.s32 	%p12, %r60, 0;
	mov.f32 	%f30, 0f00000000;
	sub.f32 	%f31, %f30, %f29;
	selp.f32 	%f32, %f29, %f31, %p12;
	cvt.rn.f32.u32 	%f33, %r2;
	add.f32 	%f7, %f32, %f33;
	mul.f32 	%f34, %f7, 0f3F22F983;
	cvt.rni.s32.f32 	%r90, %f34;
	cvt.rn.f32.s32 	%f35, %r90;
	fma.rn.f32 	%f36, %f35, 0fBFC90FDA, %f7;
	fma.rn.f32 	%f37, %f35, 0fB3A22168, %f36;
	fma.rn.f32 	%f56, %f35, 0fA7C234C5, %f37;
	abs.f32 	%f9, %f7;
	setp.ltu.f32 	%p13, %f9, 0f47CE4780;
	@%p13 bra 	$L__BB1_17;
	setp.neu.f32 	%p14, %f9, 0f7F800000;
	@%p14 bra 	$L__BB1_12;
	mov.f32 	%f40, 0f00000000;
	mul.rn.f32 	%f56, %f7, %f40;
	mov.b32 	%r90, 0;
	bra.uni 	$L__BB1_17;
$L__BB1_12:
	mov.b32 	%r19, %f7;
	shl.b32 	%r62, %r19, 8;
	or.b32  	%r20, %r62, -2147483648;
	mov.b64 	%rd42, 0;
	mov.b32 	%r87, 0;
	mov.u64 	%rd40, __cudart_i2opi_f;
	mov.u64 	%rd41, %rd1;
$L__BB1_13:
	.pragma "nounroll";
	ld.global.nc.u32 	%r63, [%rd40];
	mad.wide.u32 	%rd28, %r63, %r20, %rd42;
	shr.u64 	%rd42, %rd28, 32;
	st.local.u32 	[%rd41], %rd28;
	add.s32 	%r87, %r87, 1;
	add.s64 	%rd41, %rd41, 4;
	add.s64 	%rd40, %rd40, 4;
	setp.ne.s32 	%p15, %r87, 6;
	@%p15 bra 	$L__BB1_13;
	shr.u32 	%r64, %r19, 23;
	st.local.u32 	[%rd1+24], %rd42;
	and.b32  	%r23, %r64, 31;
	and.b32  	%r65, %r64, 224;
	add.s32 	%r66, %r65, -128;
	shr.u32 	%r67, %r66, 5;
	mul.wide.u32 	%rd29, %r67, 4;
	sub.s64 	%rd16, %rd1, %rd29;
	ld.local.u32 	%r88, [%rd16+24];
	ld.local.u32 	%r89, [%rd16+20];
	setp.eq.s32 	%p16, %r23, 0;
	@%p16 bra 	$L__BB1_16;
	shf.l.wrap.b32 	%r88, %r89, %r88, %r23;
	ld.local.u32 	%r68, [%rd16+16];
	shf.l.wrap.b32 	%r89, %r68, %r89, %r23;
$L__BB1_16:
	shr.u32 	%r69, %r88, 30;
	shf.l.wrap.b32 	%r70, %r89, %r88, 2;
	shl.b32 	%r71, %r89, 2;
	shr.u32 	%r72, %r70, 31;
	add.s32 	%r73, %r72, %r69;
	neg.s32 	%r74, %r73;
	setp.lt.s32 	%p17, %r19, 0;
	selp.b32 	%r90, %r74, %r73, %p17;
	xor.b32  	%r75, %r70, %r19;
	shr.s32 	%r76, %r70, 31;
	xor.b32  	%r77, %r76, %r70;
	xor.b32  	%r78, %r76, %r71;
	cvt.u64.u32 	%rd30, %r77;
	shl.b64 	%rd31, %rd30, 32;
	cvt.u64.u32 	%rd32, %r78;
	or.b64  	%rd33, %rd31, %rd32;
	cvt.rn.f64.s64 	%fd3, %rd33;
	mul.f64 	%fd4, %fd3, 0d3BF921FB54442D19;
	cvt.rn.f32.f64 	%f38, %fd4;
	neg.f32 	%f39, %f38;
	setp.lt.s32 	%p18, %r75, 0;
	selp.f32 	%f56, %f39, %f38, %p18;
$L__BB1_17:
	mul.rn.f32 	%f41, %f56, %f56;
	and.b32  	%r80, %r90, 1;
	setp.eq.b32 	%p19, %r80, 1;
	selp.f32 	%f42, 0f3F800000, %f56, %p19;
	fma.rn.f32 	%f43, %f41, %f42, 0f00000000;
	fma.rn.f32 	%f44, %f41, 0f37CBAC00, 0fBAB607ED;
	selp.f32 	%f45, %f44, 0fB94D4153, %p19;
	selp.f32 	%f46, 0f3D2AAABB, 0f3C0885E4, %p19;
	fma.rn.f32 	%f47, %f45, %f41, %f46;
	selp.f32 	%f48, 0fBEFFFFFF, 0fBE2AAAA8, %p19;
	fma.rn.f32 	%f49, %f47, %f41, %f48;
	fma.rn.f32 	%f50, %f49, %f43, %f42;
	and.b32  	%r81, %r90, 2;
	setp.eq.s32 	%p20, %r81, 0;
	mov.f32 	%f51, 0f00000000;
	sub.f32 	%f52, %f51, %f50;
	selp.f32 	%f53, %f50, %f52, %p20;
	cvt.f64.f32 	%fd5, %f53;
	add.f64 	%fd6, %fd5, 0d4024333333333333;
	cvt.rn.f32.f64 	%f54, %fd6;
	mad.lo.s32 	%r82, %r32, %r2, %r40;
	cvta.to.global.u64 	%rd34, %rd2;
	mul.wide.s32 	%rd35, %r82, 4;
	add.s64 	%rd36, %rd34, %rd35;
	st.global.f32 	[%rd36], %f54;
$L__BB1_18:
	ret;

}
	// .globl	_Z9suaviza_r4GridS_
.visible .entry _Z9suaviza_r4GridS_(
	.param .align 8 .b8 _Z9suaviza_r4GridS__param_0[16],
	.param .align 8 .b8 _Z9suaviza_r4GridS__param_1[16]
)
{
	.reg .pred 	%p<20>;
	.reg .b32 	%r<38>;
	.reg .b32 	%f<7>;
	.reg .b64 	%rd<13>;
	.reg .b64 	%fd<28>;

	ld.param.u64 	%rd1, [_Z9suaviza_r4GridS__param_0];
	ld.param.u64 	%rd2, [_Z9suaviza_r4GridS__param_1];
	ld.param.u32 	%r1, [_Z9suaviza_r4GridS__param_0+8];
	add.s32 	%r2, %r1, -1;
	cvt.rn.f64.s32 	%fd9, %r2;
	rcp.rn.f64 	%fd1, %fd9;
	{
	.reg .b32 %temp; 
	mov.b64 	{%temp, %r3}, %fd1;
	}
	mov.f64 	%fd10, 0d4000000000000000;
	{
	.reg .b32 %temp; 
	mov.b64 	{%temp, %r8}, %fd10;
	}
	and.b32  	%r5, %r8, 2146435072;
	setp.eq.s32 	%p1, %r5, 1062207488;
	abs.f64 	%fd2, %fd1;
	{ // callseq 0, 0
	.param .b64 param0;
	st.param.f64 	[param0], %fd2;
	.param .b64 retval0;
	call.uni (retval0), 
	__internal_accurate_pow, 
	(
	param0
	);
	ld.param.f64 	%fd11, [retval0];
	} // callseq 0
	setp.lt.s32 	%p2, %r3, 0;
	neg.f64 	%fd13, %fd11;
	selp.f64 	%fd14, %fd13, %fd11, %p1;
	selp.f64 	%fd27, %fd14, %fd11, %p2;
	setp.neu.f64 	%p3, %fd1, 0d0000000000000000;
	@%p3 bra 	$L__BB2_2;
	setp.eq.s32 	%p4, %r5, 1062207488;
	selp.b32 	%r9, %r3, 0, %p4;
	setp.lt.s32 	%p5, %r8, 0;
	or.b32  	%r10, %r9, 2146435072;
	selp.b32 	%r11, %r10, %r9, %p5;
	mov.b32 	%r12, 0;
	mov.b64 	%fd27, {%r12, %r11};
$L__BB2_2:
	add.f64 	%fd15, %fd1, 0d4000000000000000;
	{
	.reg .b32 %temp; 
	mov.b64 	{%temp, %r13}, %fd15;
	}
	and.b32  	%r14, %r13, 2146435072;
	setp.ne.s32 	%p6, %r14, 2146435072;
	setp.neu.f64 	%p7, %fd2, 0d7FF0000000000000;
	or.pred  	%p8, %p7, %p6;
	@%p8 bra 	$L__BB2_4;
	setp.lt.s32 	%p9, %r3, 0;
	setp.eq.s32 	%p10, %r5, 1062207488;
	setp.lt.s32 	%p11, %r8, 0;
	selp.b32 	%r16, 0, 2146435072, %p11;
	and.b32  	%r17, %r8, 2147483647;
	setp.ne.s32 	%p12, %r17, 1071644672;
	or.b32  	%r18, %r16, -2147483648;
	selp.b32 	%r19, %r18, %r16, %p12;
	selp.b32 	%r20, %r19, %r16, %p10;
	selp.b32 	%r21, %r20, %r16, %p9;
	mov.b32 	%r22, 0;
	mov.b64 	%fd27, {%r22, %r21};
$L__BB2_4:
	setp.eq.f64 	%p13, %fd1, 0d3FF0000000000000;
	selp.f64 	%fd8, 0d3FF0000000000000, %fd27, %p13;
	mov.u32 	%r23, %ctaid.x;
	mov.u32 	%r24, %ntid.x;
	mov.u32 	%r25, %tid.x;
	mad.lo.s32 	%r6, %r23, %r24, %r25;
	mov.u32 	%r26, %ctaid.y;
	mov.u32 	%r27, %ntid.y;
	mov.u32 	%r28, %tid.y;
	mad.lo.s32 	%r29, %r26, %r27, %r28;
	max.s32 	%r30, %r6, %r29;
	setp.ge.s32 	%p14, %r30, %r2;
	setp.lt.s32 	%p15, %r6, 1;
	or.pred  	%p16, %p15, %p14;
	setp.eq.s32 	%p17, %r29, 0;
	or.pred  	%p18, %p16, %p17;
	@%p18 bra 	$L__BB2_7;
	add.s32 	%r31, %r6, %r29;
	and.b32  	%r32, %r31, 1;
	setp.eq.b32 	%p19, %r32, 1;
	@%p19 bra 	$L__BB2_7;
	cvta.to.global.u64 	%rd3, %rd1;
	mul.lo.s32 	%r33, %r1, %r6;
	add.s32 	%r34, %r33, %r29;
	cvta.to.global.u64 	%rd4, %rd2;
	mul.wide.s32 	%rd5, %r34, 4;
	add.s64 	%rd6, %rd4, %rd5;
	ld.global.f32 	%f1, [%rd6];
	cvt.f64.f32 	%fd16, %f1;
	sub.s32 	%r35, %r33, %r1;
	add.s32 	%r36, %r35, %r29;
	mul.wide.s32 	%rd7, %r36, 4;
	add.s64 	%rd8, %rd3, %rd7;
	ld.global.f32 	%f2, [%rd8];
	cvt.f64.f32 	%fd17, %f2;
	fma.rn.f64 	%fd18, %fd8, %fd16, %fd17;
	add.s32 	%r37, %r34, %r1;
	mul.wide.s32 	%rd9, %r37, 4;
	add.s64 	%rd10, %rd3, %rd9;
	ld.global.f32 	%f3, [%rd10];
	cvt.f64.f32 	%fd19, %f3;
	add.f64 	%fd20, %fd18, %fd19;
	mul.wide.s32 	%rd11, %r1, 4;
	add.s64 	%rd12, %rd8, %rd11;
	ld.global.f32 	%f4, [%rd12+-4];
	cvt.f64.f32 	%fd21, %f4;
	add.f64 	%fd22, %fd20, %fd21;
	ld.global.f32 	%f5, [%rd12+4];
	cvt.f64.f32 	%fd23, %f5;
	add.f64 	%fd24, %fd22, %fd23;
	mul.f64 	%fd25, %fd24, 0d3FD0000000000000;
	cvt.rn.f32.f64 	%f6, %fd25;
	st.global.f32 	[%rd12], %f6;
$L__BB2_7:
	ret;

}
	// .globl	_Z9suaviza_n4GridS_
.visible .entry _Z9suaviza_n4GridS_(
	.param .align 8 .b8 _Z9suaviza_n4GridS__param_0[16],
	.param .align 8 .b8 _Z9suaviza_n4GridS__param_1[16]
)
{
	.reg .pred 	%p<21>;
	.reg .b32 	%r<38>;
	.reg .b32 	%f<7>;
	.reg .b64 	%rd<13>;
	.reg .b64 	%fd<28>;

	ld.param.u64 	%rd1, [_Z9suaviza_n4GridS__param_0];
	ld.param.u64 	%rd2, [_Z9suaviza_n4GridS__param_1];
	ld.param.u32 	%r1, [_Z9suaviza_n4GridS__param_0+8];
	add.s32 	%r2, %r1, -1;
	cvt.rn.f64.s32 	%fd9, %r2;
	rcp.rn.f64 	%fd1, %fd9;
	{
	.reg .b32 %temp; 
	mov.b64 	{%temp, %r3}, %fd1;
	}
	mov.f64 	%fd10, 0d4000000000000000;
	{
	.reg .b32 %temp; 
	mov.b64 	{%temp, %r8}, %fd10;
	}
	and.b32  	%r5, %r8, 2146435072;
	setp.eq.s32 	%p1, %r5, 1062207488;
	abs.f64 	%fd2, %fd1;
	{ // callseq 1, 0
	.param .b64 param0;
	st.param.f64 	[param0], %fd2;
	.param .b64 retval0;
	call.uni (retval0), 
	__internal_accurate_pow, 
	(
	param0
	);
	ld.param.f64 	%fd11, [retval0];
	} // callseq 1
	setp.lt.s32 	%p2, %r3, 0;
	neg.f64 	%fd13, %fd11;
	selp.f64 	%fd14, %fd13, %fd11, %p1;
	selp.f64 	%fd27, %fd14, %fd11, %p2;
	setp.neu.f64 	%p3, %fd1, 0d0000000000000000;
	@%p3 bra 	$L__BB3_2;
	setp.eq.s32 	%p4, %r5, 1062207488;
	selp.b32 	%r9, %r3, 0, %p4;
	setp.lt.s32 	%p5, %r8, 0;
	or.b32  	%r10, %r9, 2146435072;
	selp.b32 	%r11, %r10, %r9, %p5;
	mov.b32 	%r12, 0;
	mov.b64 	%fd27, {%r12, %r11};
$L__BB3_2:
	add.f64 	%fd15, %fd1, 0d4000000000000000;
	{
	.reg .b32 %temp; 
	mov.b64 	{%temp, %r13}, %fd15;
	}
	and.b32  	%r14, %r13, 2146435072;
	setp.ne.s32 	%p6, %r14, 2146435072;
	setp.neu.f64 	%p7, %fd2, 0d7FF0000000000000;
	or.pred  	%p8, %p7, %p6;
	@%p8 bra 	$L__BB3_4;
	setp.lt.s32 	%p9, %r3, 0;
	setp.eq.s32 	%p10, %r5, 1062207488;
	setp.lt.s32 	%p11, %r8, 0;
	selp.b32 	%r16, 0, 2146435072, %p11;
	and.b32  	%r17, %r8, 2147483647;
	setp.ne.s32 	%p12, %r17, 1071644672;
	or.b32  	%r18, %r16, -2147483648;
	selp.b32 	%r19, %r18, %r16, %p12;
	selp.b32 	%r20, %r19, %r16, %p10;
	selp.b32 	%r21, %r20, %r16, %p9;
	mov.b32 	%r22, 0;
	mov.b64 	%fd27, {%r22, %r21};
$L__BB3_4:
	setp.eq.f64 	%p13, %fd1, 0d3FF0000000000000;
	selp.f64 	%fd8, 0d3FF0000000000000, %fd27, %p13;
	mov.u32 	%r23, %ctaid.x;
	mov.u32 	%r24, %ntid.x;
	mov.u32 	%r25, %tid.x;
	mad.lo.s32 	%r6, %r23, %r24, %r25;
	mov.u32 	%r26, %ctaid.y;
	mov.u32 	%r27, %ntid.y;
	mov.u32 	%r28, %tid.y;
	mad.lo.s32 	%r29, %r26, %r27, %r28;
	max.s32 	%r30, %r6, %r29;
	setp.ge.s32 	%p14, %r30, %r2;
	setp.lt.s32 	%p15, %r6, 1;
	or.pred  	%p16, %p15, %p14;
	setp.eq.s32 	%p17, %r29, 0;
	or.pred  	%p18, %p16, %p17;
	@%p18 bra 	$L__BB3_7;
	add.s32 	%r31, %r6, %r29;
	and.b32  	%r32, %r31, 1;
	setp.eq.b32 	%p19, %r32, 1;
	not.pred 	%p20, %p19;
	@%p20 bra 	$L__BB3_7;
	cvta.to.global.u64 	%rd3, %rd1;
	mul.lo.s32 	%r33, %r1, %r6;
	add.s32 	%r34, %r33, %r29;
	cvta.to.global.u64 	%rd4, %rd2;
	mul.wide.s32 	%rd5, %r34, 4;
	add.s64 	%rd6, %rd4, %rd5;
	ld.global.f32 	%f1, [%rd6];
	cvt.f64.f32 	%fd16, %f1;
	sub.s32 	%r35, %r33, %r1;
	add.s32 	%r36, %r35, %r29;
	mul.wide.s32 	%rd7, %r36, 4;
	add.s64 	%rd8, %rd3, %rd7;
	ld.global.f32 	%f2, [%rd8];
	cvt.f64.f32 	%fd17, %f2;
	fma.rn.f64 	%fd18, %fd8, %fd16, %fd17;
	add.s32 	%r37, %r34, %r1;
	mul.wide.s32 	%rd9, %r37, 4;
	add.s64 	%rd10, %rd3, %rd9;
	ld.global.f32 	%f3, [%rd10];
	cvt.f64.f32 	%fd19, %f3;
	add.f64 	%fd20, %fd18, %fd19;
	mul.wide.s32 	%rd11, %r1, 4;
	add.s64 	%rd12, %rd8, %rd11;
	ld.global.f32 	%f4, [%rd12+-4];
	cvt.f64.f32 	%fd21, %f4;
	add.f64 	%fd22, %fd20, %fd21;
	ld.global.f32 	%f5, [%rd12+4];
	cvt.f64.f32 	%fd23, %f5;
	add.f64 	%fd24, %fd22, %fd23;
	mul.f64 	%fd25, %fd24, 0d3FD0000000000000;
	cvt.rn.f32.f64 	%f6, %fd25;
	st.global.f32 	[%rd12], %f6;
$L__BB3_7:
	ret;

}
	// .globl	_Z7defecto4GridS_S_
.visible .entry _Z7defecto4GridS_S_(
	.param .align 8 .b8 _Z7defecto4GridS_S__param_0[16],
	.param .align 8 .b8 _Z7defecto4GridS_S__param_1[16],
	.param .align 8 .b8 _Z7defecto4GridS_S__param_2[16]
)
{
	.reg .pred 	%p<19>;
	.reg .b32 	%r<43>;
	.reg .b32 	%f<13>;
	.reg .b64 	%rd<18>;
	.reg .b64 	%fd<21>;

	ld.param.v2.u32 	{%r14, %r15}, [_Z7defecto4GridS_S__param_0+8];
	ld.param.u64 	%rd6, [_Z7defecto4GridS_S__param_2];
	ld.param.u64 	%rd5, [_Z7defecto4GridS_S__param_1];
	ld.param.u64 	%rd4, [_Z7defecto4GridS_S__param_0];
	mov.u32 	%r16, %ctaid.x;
	mov.u32 	%r17, %ntid.x;
	mov.u32 	%r18, %tid.x;
	mad.lo.s32 	%r2, %r16, %r17, %r18;
	mov.u32 	%r19, %ctaid.y;
	mov.u32 	%r20, %ntid.y;
	mov.u32 	%r21, %tid.y;
	mad.lo.s32 	%r22, %r19, %r20, %r21;
	add.s32 	%r4, %r14, -1;
	max.s32 	%r23, %r2, %r22;
	setp.ge.s32 	%p1, %r23, %r4;
	setp.lt.s32 	%p2, %r2, 1;
	or.pred  	%p3, %p2, %p1;
	setp.eq.s32 	%p4, %r22, 0;
	or.pred  	%p5, %p3, %p4;
	@%p5 bra 	$L__BB4_6;
	cvt.rn.f64.u32 	%fd7, %r4;
	rcp.rn.f64 	%fd1, %fd7;
	{
	.reg .b32 %temp; 
	mov.b64 	{%temp, %r5}, %fd1;
	}
	mov.f64 	%fd8, 0d4000000000000000;
	{
	.reg .b32 %temp; 
	mov.b64 	{%temp, %r24}, %fd8;
	}
	and.b32  	%r7, %r24, 2146435072;
	setp.eq.s32 	%p6, %r7, 1062207488;
	{ // callseq 2, 0
	.param .b64 param0;
	st.param.f64 	[param0], %fd1;
	.param .b64 retval0;
	call.uni (retval0), 
	__internal_accurate_pow, 
	(
	param0
	);
	ld.param.f64 	%fd9, [retval0];
	} // callseq 2
	setp.lt.s32 	%p7, %r5, 0;
	neg.f64 	%fd11, %fd9;
	selp.f64 	%fd12, %fd11, %fd9, %p6;
	selp.f64 	%fd20, %fd12, %fd9, %p7;
	setp.neu.f64 	%p8, %fd1, 0d0000000000000000;
	@%p8 bra 	$L__BB4_3;
	setp.eq.s32 	%p9, %r7, 1062207488;
	selp.b32 	%r25, %r5, 0, %p9;
	setp.lt.s32 	%p10, %r24, 0;
	or.b32  	%r26, %r25, 2146435072;
	selp.b32 	%r27, %r26, %r25, %p10;
	mov.b32 	%r28, 0;
	mov.b64 	%fd20, {%r28, %r27};
$L__BB4_3:
	add.f64 	%fd13, %fd1, 0d4000000000000000;
	{
	.reg .b32 %temp; 
	mov.b64 	{%temp, %r29}, %fd13;
	}
	and.b32  	%r30, %r29, 2146435072;
	setp.ne.s32 	%p11, %r30, 2146435072;
	setp.neu.f64 	%p12, %fd1, 0d7FF0000000000000;
	or.pred  	%p13, %p12, %p11;
	@%p13 bra 	$L__BB4_5;
	setp.lt.s32 	%p14, %r5, 0;
	setp.eq.s32 	%p15, %r7, 1062207488;
	setp.lt.s32 	%p16, %r24, 0;
	selp.b32 	%r32, 0, 2146435072, %p16;
	and.b32  	%r33, %r24, 2147483647;
	setp.ne.s32 	%p17, %r33, 1071644672;
	or.b32  	%r34, %r32, -2147483648;
	selp.b32 	%r35, %r34, %r32, %p17;
	selp.b32 	%r36, %r35, %r32, %p15;
	selp.b32 	%r37, %r36, %r32, %p14;
	mov.b32 	%r38, 0;
	mov.b64 	%fd20, {%r38, %r37};
$L__BB4_5:
	cvta.to.global.u64 	%rd7, %rd4;
	setp.eq.f64 	%p18, %fd1, 0d3FF0000000000000;
	selp.f64 	%fd14, 0d3FF0000000000000, %fd20, %p18;
	mul.lo.s32 	%r39, %r14, %r2;
	add.s32 	%r40, %r39, %r22;
	cvta.to.global.u64 	%rd8, %rd5;
	mul.wide.s32 	%rd9, %r40, 4;
	add.s64 	%rd10, %rd8, %rd9;
	ld.global.f32 	%f1, [%rd10];
	cvt.f64.f32 	%fd15, %f1;
	add.s64 	%rd11, %rd7, %rd9;
	ld.global.f32 	%f2, [%rd11];
	mul.f32 	%f3, %f2, 0f40800000;
	sub.s32 	%r41, %r39, %r14;
	add.s32 	%r42, %r41, %r22;
	mul.wide.s32 	%rd12, %r42, 4;
	add.s64 	%rd13, %rd7, %rd12;
	ld.global.f32 	%f4, [%rd13];
	sub.f32 	%f5, %f3, %f4;
	mul.wide.s32 	%rd14, %r14, 4;
	add.s64 	%rd15, %rd11, %rd14;
	ld.global.f32 	%f6, [%rd15];
	sub.f32 	%f7, %f5, %f6;
	ld.global.f32 	%f8, [%rd11+-4];
	sub.f32 	%f9, %f7, %f8;
	ld.global.f32 	%f10, [%rd11+4];
	sub.f32 	%f11, %f9, %f10;
	cvt.f64.f32 	%fd16, %f11;
	div.rn.f64 	%fd17, %fd16, %fd14;
	sub.f64 	%fd18, %fd15, %fd17;
	cvt.rn.f32.f64 	%f12, %fd18;
	cvta.to.global.u64 	%rd16, %rd6;
	add.s64 	%rd17, %rd16, %rd9;
	st.global.f32 	[%rd17], %f12;
$L__BB4_6:
	ret;

}
	// .globl	_Z9restringe4GridS_
.visible .entry _Z9restringe4GridS_(
	.param .align 8 .b8 _Z9restringe4GridS__param_0[16],
	.param .align 8 .b8 _Z9restringe4GridS__param_1[16]
)
{
	.reg .pred 	%p<6>;
	.reg .b32 	%r<26>;
	.reg .b32 	%f<20>;
	.reg .b64 	%rd<13>;

	ld.param.u64 	%rd2, [_Z9restringe4GridS__param_1];
	ld.param.v2.u32 	{%r4, %r5}, [_Z9restringe4GridS__param_0+8];
	ld.param.u64 	%rd1, [_Z9restringe4GridS__param_0];
	ld.param.v2.u32 	{%r8, %r9}, [_Z9restringe4GridS__param_1+8];
	mov.u32 	%r10, %ctaid.x;
	mov.u32 	%r11, %ntid.x;
	mov.u32 	%r12, %tid.x;
	mad.lo.s32 	%r2, %r10, %r11, %r12;
	mov.u32 	%r13, %ctaid.y;
	mov.u32 	%r14, %ntid.y;
	mov.u32 	%r15, %tid.y;
	mad.lo.s32 	%r16, %r13, %r14, %r15;
	add.s32 	%r17, %r8, -1;
	max.s32 	%r18, %r2, %r16;
	setp.ge.s32 	%p1, %r18, %r17;
	setp.lt.s32 	%p2, %r2, 1;
	or.pred  	%p3, %p2, %p1;
	setp.eq.s32 	%p4, %r16, 0;
	or.pred  	%p5, %p3, %p4;
	@%p5 bra 	$L__BB5_2;
	cvta.to.global.u64 	%rd3, %rd2;
	cvta.to.global.u64 	%rd4, %rd1;
	mul.lo.s32 	%r19, %r2, %r4;
	shl.b32 	%r20, %r19, 1;
	shl.b32 	%r21, %r16, 1;
	add.s32 	%r22, %r20, %r21;
	mul.wide.s32 	%rd5, %r22, 4;
	add.s64 	%rd6, %rd4, %rd5;
	ld.global.f32 	%f1, [%rd6];
	sub.s32 	%r23, %r20, %r4;
	add.s32 	%r24, %r23, %r21;
	mul.wide.s32 	%rd7, %r24, 4;
	add.s64 	%rd8, %rd4, %rd7;
	ld.global.f32 	%f2, [%rd8];
	mul.wide.s32 	%rd9, %r4, 4;
	add.s64 	%rd10, %rd6, %rd9;
	ld.global.f32 	%f3, [%rd10];
	add.f32 	%f4, %f2, %f3;
	ld.global.f32 	%f5, [%rd6+-4];
	add.f32 	%f6, %f4, %f5;
	ld.global.f32 	%f7, [%rd6+4];
	add.f32 	%f8, %f6, %f7;
	add.f32 	%f9, %f8, %f8;
	fma.rn.f32 	%f10, %f1, 0f40800000, %f9;
	ld.global.f32 	%f11, [%rd8+-4];
	add.f32 	%f12, %f11, %f10;
	ld.global.f32 	%f13, [%rd8+4];
	add.f32 	%f14, %f13, %f12;
	ld.global.f32 	%f15, [%rd10+-4];
	add.f32 	%f16, %f15, %f14;
	ld.global.f32 	%f17, [%rd10+8];
	add.f32 	%f18, %f17, %f16;
	mul.f32 	%f19, %f18, 0f3D800000;
	mad.lo.s32 	%r25, %r8, %r2, %r16;
	mul.wide.s32 	%rd11, %r25, 4;
	add.s64 	%rd12, %rd3, %rd11;
	st.global.f32 	[%rd12], %f19;
$L__BB5_2:
	ret;

}
	// .globl	_Z6exacta4GridS_
.visible .entry _Z6exacta4GridS_(
	.param .align 8 .b8 _Z6exacta4GridS__param_0[16],
	.param .align 8 .b8 _Z6exacta4GridS__param_1[16]
)
{
	.reg .b32 	%r<2>;
	.reg .b32 	%f<3>;
	.reg .b64 	%rd<8>;

	ld.param.u32 	%r1, [_Z6exacta4GridS__param_0+8];
	ld.param.u64 	%rd1, [_Z6exacta4GridS__param_1];
	ld.param.u64 	%rd2, [_Z6exacta4GridS__param_0];
	cvta.to.global.u64 	%rd3, %rd2;
	cvta.to.global.u64 	%rd4, %rd1;
	mul.wide.s32 	%rd5, %r1, 4;
	add.s64 	%rd6, %rd4, %rd5;
	ld.global.f32 	%f1, [%rd6+4];
	mul.f32 	%f2, %f1, 0f3D800000;
	add.s64 	%rd7, %rd3, %rd5;
	st.global.f32 	[%rd7+4], %f2;
	ret;

}
	// .globl	_Z9interpola4GridS_
.visible .entry _Z9interpola4GridS_(
	.param .align 8 .b8 _Z9interpola4GridS__param_0[16],
	.param .align 8 .b8 _Z9interpola4GridS__param_1[16]
)
{
	.reg .pred 	%p<5>;
	.reg .b32 	%r<25>;
	.reg .b32 	%f<17>;
	.reg .b64 	%rd<18>;

	ld.param.v2.u32 	{%r10, %r11}, [_Z9interpola4GridS__param_0+8];
	ld.param.u64 	%rd5, [_Z9interpola4GridS__param_0];
	ld.param.u32 	%r2, [_Z9interpola4GridS__param_1+8];
	ld.param.u64 	%rd6, [_Z9interpola4GridS__param_1];
	cvta.to.global.u64 	%rd1, %rd6;
	mov.u32 	%r12, %ctaid.x;
	mov.u32 	%r13, %ntid.x;
	mov.u32 	%r14, %tid.x;
	mad.lo.s32 	%r3, %r12, %r13, %r14;
	mov.u32 	%r15, %ctaid.y;
	mov.u32 	%r16, %ntid.y;
	mov.u32 	%r17, %tid.y;
	mad.lo.s32 	%r18, %r15, %r16, %r17;
	max.s32 	%r19, %r3, %r18;
	setp.ge.s32 	%p1, %r19, %r10;
	@%p1 bra 	$L__BB7_6;
	cvta.to.global.u64 	%rd7, %rd5;
	mad.lo.s32 	%r20, %r10, %r3, %r18;
	mul.wide.s32 	%rd8, %r20, 4;
	add.s64 	%rd2, %rd7, %rd8;
	ld.global.f32 	%f1, [%rd2];
	shl.b32 	%r21, %r3, 1;
	mul.lo.s32 	%r5, %r2, %r21;
	shl.b32 	%r6, %r18, 1;
	add.s32 	%r22, %r5, %r6;
	mul.wide.s32 	%rd9, %r22, 4;
	add.s64 	%rd3, %rd1, %rd9;
	st.global.f32 	[%rd3], %f1;
	or.b32  	%r7, %r21, 1;
	setp.ge.s32 	%p2, %r7, %r2;
	mul.wide.s32 	%rd10, %r10, 4;
	add.s64 	%rd4, %rd2, %rd10;
	@%p2 bra 	$L__BB7_3;
	ld.global.f32 	%f2, [%rd4];
	add.f32 	%f3, %f1, %f2;
	mul.f32 	%f4, %f3, 0f3F000000;
	mul.wide.s32 	%rd11, %r2, 4;
	add.s64 	%rd12, %rd3, %rd11;
	st.global.f32 	[%rd12], %f4;
$L__BB7_3:
	add.s32 	%r23, %r6, 1;
	setp.ge.s32 	%p3, %r23, %r2;
	@%p3 bra 	$L__BB7_6;
	setp.ge.s32 	%p4, %r7, %r2;
	ld.global.f32 	%f5, [%rd2];
	ld.global.f32 	%f6, [%rd2+4];
	add.f32 	%f7, %f5, %f6;
	mul.f32 	%f8, %f7, 0f3F000000;
	st.global.f32 	[%rd3+4], %f8;
	@%p4 bra 	$L__BB7_6;
	ld.global.f32 	%f9, [%rd2];
	ld.global.f32 	%f10, [%rd4];
	add.f32 	%f11, %f9, %f10;
	ld.global.f32 	%f12, [%rd2+4];
	add.f32 	%f13, %f11, %f12;
	ld.global.f32 	%f14, [%rd4+4];
	add.f32 	%f15, %f13, %f14;
	mul.f32 	%f16, %f15, 0f3E800000;
	add.s32 	%r24, %r5, %r2;
	cvt.s64.s32 	%rd13, %r24;
	cvt.u64.u32 	%rd14, %r6;
	add.s64 	%rd15, %rd13, %rd14;
	shl.b64 	%rd16, %rd15, 2;
	add.s64 	%rd17, %rd1, %rd16;
	st.global.f32 	[%rd17+4], %f16;
$L__BB7_6:
	ret;

}
	// .globl	_Z4suma4GridS_
.visible .entry _Z4suma4GridS_(
	.param .align 8 .b8 _Z4suma4GridS__param_0[16],
	.param .align 8 .b8 _Z4suma4GridS__param_1[16]
)
{
	.reg .pred 	%p<2>;
	.reg .b32 	%r<19>;
	.reg .b32 	%f<4>;
	.reg .b64 	%rd<8>;

	ld.param.v2.u32 	{%r8, %r9}, [_Z4suma4GridS__param_0+8];
	ld.param.u64 	%rd2, [_Z4suma4GridS__param_1];
	ld.param.u64 	%rd1, [_Z4suma4GridS__param_0];
	mov.u32 	%r10, %ctaid.x;
	mov.u32 	%r11, %ntid.x;
	mov.u32 	%r12, %tid.x;
	mad.lo.s32 	%r2, %r10, %r11, %r12;
	mov.u32 	%r13, %ctaid.y;
	mov.u32 	%r14, %ntid.y;
	mov.u32 	%r15, %tid.y;
	mad.lo.s32 	%r16, %r13, %r14, %r15;
	max.s32 	%r17, %r2, %r16;
	setp.ge.s32 	%p1, %r17, %r8;
	@%p1 bra 	$L__BB8_2;
	cvta.to.global.u64 	%rd3, %rd2;
	cvta.to.global.u64 	%rd4, %rd1;
	mad.lo.s32 	%r18, %r8, %r2, %r16;
	mul.wide.s32 	%rd5, %r18, 4;
	add.s64 	%rd6, %rd3, %rd5;
	ld.global.f32 	%f1, [%rd6];
	add.s64 	%rd7, %rd4, %rd5;
	ld.global.f32 	%f2, [%rd7];
	add.f32 	%f3, %f1, %f2;
	st.global.f32 	[%rd7], %f3;
$L__BB8_2:
	ret;

}
	// .globl	_Z4maxx4GridPd
.visible .entry _Z4maxx4GridPd(
	.param .align 8 .b8 _Z4maxx4GridPd_param_0[16],
	.param .u64 .ptr .align 1 _Z4maxx4GridPd_param_1
)
{
	.reg .pred 	%p<25>;
	.reg .b32 	%r<31>;
	.reg .b32 	%f<31>;
	.reg .b64 	%rd<17>;
	.reg .b64 	%fd<54>;

	ld.param.u32 	%r1, [_Z4maxx4GridPd_param_0+8];
	ld.param.u64 	%rd7, [_Z4maxx4GridPd_param_0];
	ld.param.u64 	%rd8, [_Z4maxx4GridPd_param_1];
	cvta.to.global.u64 	%rd9, %rd8;
	cvta.to.global.u64 	%rd1, %rd7;
	mov.u32 	%r17, %ctaid.x;
	mov.u32 	%r18, %ntid.x;
	add.s32 	%r19, %r17, %r18;
	mov.u32 	%r20, %tid.x;
	add.s32 	%r2, %r19, %r20;
	mul.wide.s32 	%rd10, %r2, 8;
	add.s64 	%rd2, %rd9, %rd10;
	mov.b64 	%rd11, 0;
	st.global.u64 	[%rd2], %rd11;
	setp.lt.s32 	%p1, %r1, 1;
	@%p1 bra 	$L__BB9_41;
	mul.lo.s32 	%r3, %r1, %r2;
	and.b32  	%r4, %r1, 7;
	setp.lt.u32 	%p2, %r1, 8;
	mov.b32 	%r29, 0;
	mov.f64 	%fd37, 0d0000000000000000;
	@%p2 bra 	$L__BB9_20;
	and.b32  	%r29, %r1, 2147483640;
	neg.s32 	%r27, %r29;
	add.s64 	%rd3, %rd1, 16;
	mov.f64 	%fd37, 0d0000000000000000;
	mov.u32 	%r26, %r3;
$L__BB9_3:
	.pragma "nounroll";
	mul.wide.s32 	%rd12, %r26, 4;
	add.s64 	%rd4, %rd3, %rd12;
	ld.global.f32 	%f1, [%rd4+-16];
	abs.f32 	%f2, %f1;
	cvt.f64.f32 	%fd2, %f2;
	setp.geu.f64 	%p3, %fd37, %fd2;
	@%p3 bra 	$L__BB9_5;
	st.global.f64 	[%rd2], %fd2;
	mov.f64 	%fd37, %fd2;
$L__BB9_5:
	ld.global.f32 	%f3, [%rd4+-12];
	abs.f32 	%f4, %f3;
	cvt.f64.f32 	%fd4, %f4;
	setp.geu.f64 	%p4, %fd37, %fd4;
	@%p4 bra 	$L__BB9_7;
	st.global.f64 	[%rd2], %fd4;
	mov.f64 	%fd37, %fd4;
$L__BB9_7:
	ld.global.f32 	%f5, [%rd4+-8];
	abs.f32 	%f6, %f5;
	cvt.f64.f32 	%fd6, %f6;
	setp.geu.f64 	%p5, %fd37, %fd6;
	@%p5 bra 	$L__BB9_9;
	st.global.f64 	[%rd2], %fd6;
	mov.f64 	%fd37, %fd6;
$L__BB9_9:
	ld.global.f32 	%f7, [%rd4+-4];
	abs.f32 	%f8, %f7;
	cvt.f64.f32 	%fd8, %f8;
	setp.geu.f64 	%p6, %fd37, %fd8;
	@%p6 bra 	$L__BB9_11;
	st.global.f64 	[%rd2], %fd8;
	mov.f64 	%fd37, %fd8;
$L__BB9_11:
	ld.global.f32 	%f9, [%rd4];
	abs.f32 	%f10, %f9;
	cvt.f64.f32 	%fd10, %f10;
	setp.geu.f64 	%p7, %fd37, %fd10;
	@%p7 bra 	$L__BB9_13;
	st.global.f64 	[%rd2], %fd10;
	mov.f64 	%fd37, %fd10;
$L__BB9_13:
	ld.global.f32 	%f11, [%rd4+4];
	abs.f32 	%f12, %f11;
	cvt.f64.f32 	%fd12, %f12;
	setp.geu.f64 	%p8, %fd37, %fd12;
	@%p8 bra 	$L__BB9_15;
	st.global.f64 	[%rd2], %fd12;
	mov.f64 	%fd37, %fd12;
$L__BB9_15:
	ld.global.f32 	%f13, [%rd4+8];
	abs.f32 	%f14, %f13;
	cvt.f64.f32 	%fd14, %f14;
	setp.geu.f64 	%p9, %fd37, %fd14;
	@%p9 bra 	$L__BB9_17;
	st.global.f64 	[%rd2], %fd14;
	mov.f64 	%fd37, %fd14;
$L__BB9_17:
	ld.global.f32 	%f15, [%rd4+12];
	abs.f32 	%f16, %f15;
	cvt.f64.f32 	%fd16, %f16;
	setp.geu.f64 	%p10, %fd37, %fd16;
	@%p10 bra 	$L__BB9_19;
	st.global.f64 	[%rd2], %fd16;
	mov.f64 	%fd37, %fd16;
$L__BB9_19:
	add.s32 	%r27, %r27, 8;
	add.s32 	%r26, %r26, 8;
	setp.ne.s32 	%p11, %r27, 0;
	@%p11 bra 	$L__BB9_3;
$L__BB9_20:
	setp.eq.s32 	%p12, %r4, 0;
	@%p12 bra 	$L__BB9_41;
	and.b32  	%r12, %r1, 3;
	setp.lt.u32 	%p13, %r4, 4;
	@%p13 bra 	$L__BB9_31;
	add.s32 	%r22, %r29, %r3;
	mul.wide.s32 	%rd13, %r22, 4;
	add.s64 	%rd5, %rd1, %rd13;
	ld.global.f32 	%f17, [%rd5];
	abs.f32 	%f18, %f17;
	cvt.f64.f32 	%fd19, %f18;
	setp.geu.f64 	%p14, %fd37, %fd19;
	@%p14 bra 	$L__BB9_24;
	st.global.f64 	[%rd2], %fd19;
	mov.f64 	%fd37, %fd19;
$L__BB9_24:
	ld.global.f32 	%f19, [%rd5+4];
	abs.f32 	%f20, %f19;
	cvt.f64.f32 	%fd21, %f20;
	setp.geu.f64 	%p15, %fd37, %fd21;
	@%p15 bra 	$L__BB9_26;
	st.global.f64 	[%rd2], %fd21;
	mov.f64 	%fd37, %fd21;
$L__BB9_26:
	ld.global.f32 	%f21, [%rd5+8];
	abs.f32 	%f22, %f21;
	cvt.f64.f32 	%fd23, %f22;
	setp.geu.f64 	%p16, %fd37, %fd23;
	@%p16 bra 	$L__BB9_28;
	st.global.f64 	[%rd2], %fd23;
	mov.f64 	%fd37, %fd23;
$L__BB9_28:
	ld.global.f32 	%f23, [%rd5+12];
	abs.f32 	%f24, %f23;
	cvt.f64.f32 	%fd25, %f24;
	setp.geu.f64 	%p17, %fd37, %fd25;
	@%p17 bra 	$L__BB9_30;
	st.global.f64 	[%rd2], %fd25;
	mov.f64 	%fd37, %fd25;
$L__BB9_30:
	add.s32 	%r29, %r29, 4;
$L__BB9_31:
	setp.eq.s32 	%p18, %r12, 0;
	@%p18 bra 	$L__BB9_41;
	setp.eq.s32 	%p19, %r12, 1;
	@%p19 bra 	$L__BB9_38;
	add.s32 	%r23, %r29, %r3;
	mul.wide.s32 	%rd14, %r23, 4;
	add.s64 	%rd6, %rd1, %rd14;
	ld.global.f32 	%f25, [%rd6];
	abs.f32 	%f26, %f25;
	cvt.f64.f32 	%fd28, %f26;
	setp.geu.f64 	%p20, %fd37, %fd28;
	@%p20 bra 	$L__BB9_35;
	st.global.f64 	[%rd2], %fd28;
	mov.f64 	%fd37, %fd28;
$L__BB9_35:
	ld.global.f32 	%f27, [%rd6+4];
	abs.f32 	%f28, %f27;
	cvt.f64.f32 	%fd30, %f28;
	setp.geu.f64 	%p21, %fd37, %fd30;
	@%p21 bra 	$L__BB9_37;
	st.global.f64 	[%rd2], %fd30;
	mov.f64 	%fd37, %fd30;
$L__BB9_37:
	add.s32 	%r29, %r29, 2;
$L__BB9_38:
	and.b32  	%r24, %r1, 1;
	setp.eq.b32 	%p22, %r24, 1;
	not.pred 	%p23, %p22;
	@%p23 bra 	$L__BB9_41;
	add.s32 	%r25, %r29, %r3;
	mul.wide.s32 	%rd15, %r25, 4;
	add.s64 	%rd16, %rd1, %rd15;
	ld.global.f32 	%f29, [%rd16];
	abs.f32 	%f30, %f29;
	cvt.f64.f32 	%fd33, %f30;
	setp.geu.f64 	%p24, %fd37, %fd33;
	@%p24 bra 	$L__BB9_41;
	st.global.f64 	[%rd2], %fd33;
$L__BB9_41:
	ret;

}
.func  (.param .b64 func_retval0) __internal_accurate_pow(
	.param .b64 __internal_accurate_pow_param_0
)
{
	.reg .pred 	%p<8>;
	.reg .b32 	%r<49>;
	.reg .b32 	%f<3>;
	.reg .b64 	%fd<109>;

	ld.param.f64 	%fd10, [__internal_accurate_pow_param_0];
	{
	.reg .b32 %temp; 
	mov.b64 	{%temp, %r46}, %fd10;
	}
	{
	.reg .b32 %temp; 
	mov.b64 	{%r45, %temp}, %fd10;
	}
	shr.u32 	%r47, %r46, 20;
	setp.gt.u32 	%p1, %r46, 1048575;
	@%p1 bra 	$L__BB10_2;
	mul.f64 	%fd11, %fd10, 0d4350000000000000;
	{
	.reg .b32 %temp; 
	mov.b64 	{%temp, %r46}, %fd11;
	}
	{
	.reg .b32 %temp; 
	mov.b64 	{%r45, %temp}, %fd11;
	}
	shr.u32 	%r16, %r46, 20;
	add.s32 	%r47, %r16, -54;
$L__BB10_2:
	add.s32 	%r48, %r47, -1023;
	and.b32  	%r17, %r46, -2146435073;
	or.b32  	%r18, %r17, 1072693248;
	mov.b64 	%fd107, {%r45, %r18};
	setp.lt.u32 	%p2, %r18, 1073127583;
	@%p2 bra 	$L__BB10_4;
	{
	.reg .b32 %temp; 
	mov.b64 	{%r19, %temp}, %fd107;
	}
	{
	.reg .b32 %temp; 
	mov.b64 	{%temp, %r20}, %fd107;
	}
	add.s32 	%r21, %r20, -1048576;
	mov.b64 	%fd107, {%r19, %r21};
	add.s32 	%r48, %r47, -1022;
$L__BB10_4:
	add.f64 	%fd12, %fd107, 0dBFF0000000000000;
	add.f64 	%fd13, %fd107, 0d3FF0000000000000;
	rcp.approx.ftz.f64 	%fd14, %fd13;
	neg.f64 	%fd15, %fd13;
	fma.rn.f64 	%fd16, %fd15, %fd14, 0d3FF0000000000000;
	fma.rn.f64 	%fd17, %fd16, %fd16, %fd16;
	fma.rn.f64 	%fd18, %fd17, %fd14, %fd14;
	mul.f64 	%fd19, %fd12, %fd18;
	fma.rn.f64 	%fd20, %fd12, %fd18, %fd19;
	mul.f64 	%fd21, %fd20, %fd20;
	fma.rn.f64 	%fd22, %fd21, 0d3EB0F5FF7D2CAFE2, 0d3ED0F5D241AD3B5A;
	fma.rn.f64 	%fd23, %fd22, %fd21, 0d3EF3B20A75488A3F;
	fma.rn.f64 	%fd24, %fd23, %fd21, 0d3F1745CDE4FAECD5;
	fma.rn.f64 	%fd25, %fd24, %fd21, 0d3F3C71C7258A578B;
	fma.rn.f64 	%fd26, %fd25, %fd21, 0d3F6249249242B910;
	fma.rn.f64 	%fd27, %fd26, %fd21, 0d3F89999999999DFB;
	sub.f64 	%fd28, %fd12, %fd20;
	add.f64 	%fd29, %fd28, %fd28;
	neg.f64 	%fd30, %fd20;
	fma.rn.f64 	%fd31, %fd30, %fd12, %fd29;
	mul.f64 	%fd32, %fd18, %fd31;
	fma.rn.f64 	%fd33, %fd21, %fd27, 0d3FB5555555555555;
	mov.f64 	%fd34, 0d3FB5555555555555;
	sub.f64 	%fd35, %fd34, %fd33;
	fma.rn.f64 	%fd36, %fd21, %fd27, %fd35;
	add.f64 	%fd37, %fd36, 0dBC46A4CB00B9E7B0;
	add.f64 	%fd38, %fd33, %fd37;
	sub.f64 	%fd39, %fd33, %fd38;
	add.f64 	%fd40, %fd37, %fd39;
	mul.rn.f64 	%fd41, %fd20, %fd20;
	neg.f64 	%fd42, %fd41;
	fma.rn.f64 	%fd43, %fd20, %fd20, %fd42;
	{
	.reg .b32 %temp; 
	mov.b64 	{%r22, %temp}, %fd32;
	}
	{
	.reg .b32 %temp; 
	mov.b64 	{%temp, %r23}, %fd32;
	}
	add.s32 	%r24, %r23, 1048576;
	mov.b64 	%fd44, {%r22, %r24};
	fma.rn.f64 	%fd45, %fd20, %fd44, %fd43;
	mul.rn.f64 	%fd46, %fd41, %fd20;
	neg.f64 	%fd47, %fd46;
	fma.rn.f64 	%fd48, %fd41, %fd20, %fd47;
	fma.rn.f64 	%fd49, %fd41, %fd32, %fd48;
	fma.rn.f64 	%fd50, %fd45, %fd20, %fd49;
	mul.rn.f64 	%fd51, %fd38, %fd46;
	neg.f64 	%fd52, %fd51;
	fma.rn.f64 	%fd53, %fd38, %fd46, %fd52;
	fma.rn.f64 	%fd54, %fd38, %fd50, %fd53;
	fma.rn.f64 	%fd55, %fd40, %fd46, %fd54;
	add.f64 	%fd56, %fd51, %fd55;
	sub.f64 	%fd57, %fd51, %fd56;
	add.f64 	%fd58, %fd55, %fd57;
	add.f64 	%fd59, %fd20, %fd56;
	sub.f64 	%fd60, %fd20, %fd59;
	add.f64 	%fd61, %fd56, %fd60;
	add.f64 	%fd62, %fd58, %fd61;
	add.f64 	%fd63, %fd32, %fd62;
	add.f64 	%fd64, %fd59, %fd63;
	sub.f64 	%fd65, %fd59, %fd64;
	add.f64 	%fd66, %fd63, %fd65;
	xor.b32  	%r25, %r48, -2147483648;
	mov.b32 	%r26, 1127219200;
	mov.b64 	%fd67, {%r25, %r26};
	mov.b32 	%r27, -2147483648;
	mov.b64 	%fd68, {%r27, %r26};
	sub.f64 	%fd69, %fd67, %fd68;
	fma.rn.f64 	%fd70, %fd69, 0d3FE62E42FEFA39EF, %fd64;
	fma.rn.f64 	%fd71, %fd69, 0dBFE62E42FEFA39EF, %fd70;
	sub.f64 	%fd72, %fd71, %fd64;
	sub.f64 	%fd73, %fd66, %fd72;
	fma.rn.f64 	%fd74, %fd69, 0d3C7ABC9E3B39803F, %fd73;
	add.f64 	%fd75, %fd70, %fd74;
	sub.f64 	%fd76, %fd70, %fd75;
	add.f64 	%fd77, %fd74, %fd76;
	mov.f64 	%fd78, 0d4000000000000000;
	{
	.reg .b32 %temp; 
	mov.b64 	{%temp, %r28}, %fd78;
	}
	{
	.reg .b32 %temp; 
	mov.b64 	{%r29, %temp}, %fd78;
	}
	shl.b32 	%r30, %r28, 1;
	setp.gt.u32 	%p3, %r30, -33554433;
	and.b32  	%r31, %r28, -15728641;
	selp.b32 	%r32, %r31, %r28, %p3;
	mov.b64 	%fd79, {%r29, %r32};
	mul.rn.f64 	%fd80, %fd75, %fd79;
	neg.f64 	%fd81, %fd80;
	fma.rn.f64 	%fd82, %fd75, %fd79, %fd81;
	fma.rn.f64 	%fd83, %fd77, %fd79, %fd82;
	add.f64 	%fd4, %fd80, %fd83;
	sub.f64 	%fd84, %fd80, %fd4;
	add.f64 	%fd5, %fd83, %fd84;
	fma.rn.f64 	%fd85, %fd4, 0d3FF71547652B82FE, 0d4338000000000000;
	{
	.reg .b32 %temp; 
	mov.b64 	{%r13, %temp}, %fd85;
	}
	mov.f64 	%fd86, 0dC338000000000000;
	add.rn.f64 	%fd87, %fd85, %fd86;
	fma.rn.f64 	%fd88, %fd87, 0dBFE62E42FEFA39EF, %fd4;
	fma.rn.f64 	%fd89, %fd87, 0dBC7ABC9E3B39803F, %fd88;
	fma.rn.f64 	%fd90, %fd89, 0d3E5ADE1569CE2BDF, 0d3E928AF3FCA213EA;
	fma.rn.f64 	%fd91, %fd90, %fd89, 0d3EC71DEE62401315;
	fma.rn.f64 	%fd92, %fd91, %fd89, 0d3EFA01997C89EB71;
	fma.rn.f64 	%fd93, %fd92, %fd89, 0d3F2A01A014761F65;
	fma.rn.f64 	%fd94, %fd93, %fd89, 0d3F56C16C1852B7AF;
	fma.rn.f64 	%fd95, %fd94, %fd89, 0d3F81111111122322;
	fma.rn.f64 	%fd96, %fd95, %fd89, 0d3FA55555555502A1;
	fma.rn.f64 	%fd97, %fd96, %fd89, 0d3FC5555555555511;
	fma.rn.f64 	%fd98, %fd97, %fd89, 0d3FE000000000000B;
	fma.rn.f64 	%fd99, %fd98, %fd89, 0d3FF0000000000000;
	fma.rn.f64 	%fd100, %fd99, %fd89, 0d3FF0000000000000;
	{
	.reg .b32 %temp; 
	mov.b64 	{%r14, %temp}, %fd100;
	}
	{
	.reg .b32 %temp; 
	mov.b64 	{%temp, %r15}, %fd100;
	}
	shl.b32 	%r33, %r13, 20;
	add.s32 	%r34, %r33, %r15;
	mov.b64 	%fd108, {%r14, %r34};
	{
	.reg .b32 %temp; 
	mov.b64 	{%temp, %r35}, %fd4;
	}
	mov.b32 	%f2, %r35;
	abs.f32 	%f1, %f2;
	setp.lt.f32 	%p4, %f1, 0f4086232B;
	@%p4 bra 	$L__BB10_7;
	setp.lt.f64 	%p5, %fd4, 0d0000000000000000;
	add.f64 	%fd101, %fd4, 0d7FF0000000000000;
	selp.f64 	%fd108, 0d0000000000000000, %fd101, %p5;
	setp.geu.f32 	%p6, %f1, 0f40874800;
	@%p6 bra 	$L__BB10_7;
	shr.u32 	%r36, %r13, 31;
	add.s32 	%r37, %r13, %r36;
	shr.s32 	%r38, %r37, 1;
	shl.b32 	%r39, %r38, 20;
	add.s32 	%r40, %r15, %r39;
	mov.b64 	%fd102, {%r14, %r40};
	sub.s32 	%r41, %r13, %r38;
	shl.b32 	%r42, %r41, 20;
	add.s32 	%r43, %r42, 1072693248;
	mov.b32 	%r44, 0;
	mov.b64 	%fd103, {%r44, %r43};
	mul.f64 	%fd108, %fd103, %fd102;
$L__BB10_7:
	abs.f64 	%fd104, %fd108;
	setp.eq.f64 	%p7, %fd104, 0d7FF0000000000000;
	fma.rn.f64 	%fd105, %fd108, %fd5, %fd108;
	selp.f64 	%fd106, %fd108, %fd105, %p7;
	st.param.f64 	[func_retval0], %fd106;
	ret;

}


// ===== COMPILED SASS (sm_100) =====

	.target	sm_100

	.elftype	@"ET_EXEC"


//--------------------- .note.nv.tkinfo           --------------------------
	.section	.note.nv.tkinfo,"",@"SHT_NOTE"
	.sectionflags	@"SHF_NOTE_NV_TKINFO"
	.tkinfo
        /*0018*/ 	.word	0x00000002
        /*0030*/ 	.string	""
        /*0030*/ 	.string	"ptxas"
        /*0030*/ 	.string	"Cuda compilation tools, release 13.0, V13.0.88"
        /*0030*/ 	.string	"Build cuda_13.0.r13.0/compiler.36424714_0"
        /*0030*/ 	.string	"-arch sm_100 -m 64 "



//--------------------- .note.nv.cuinfo           --------------------------
	.section	.note.nv.cuinfo,"",@"SHT_NOTE"
	.sectionflags	@"SHF_NOTE_NV_CUINFO"
        /*0018*/ 	.short	0x0002
        /*001a*/ 	.short	0x0064
        /*001c*/ 	.short	0x0082
	.zero		2


//--------------------- .nv.info                  --------------------------
	.section	.nv.info,"",@"SHT_CUDA_INFO"
	.align	4


	//----- nvinfo : EIATTR_REGCOUNT
	.align		4
        /*0000*/ 	.byte	0x04, 0x2f
        /*0002*/ 	.short	(.L_2 - .L_1)
	.align		4
.L_1:
        /*0004*/ 	.word	index@(_Z4cero4Grid)
        /*0008*/ 	.word	0x0000000a


	//----- nvinfo : EIATTR_FRAME_SIZE
	.align		4
.L_2:
        /*000c*/ 	.byte	0x04, 0x11
        /*000e*/ 	.short	(.L_4 - .L_3)
	.align		4
.L_3:
        /*0010*/ 	.word	index@(_Z4cero4Grid)
        /*0014*/ 	.word	0x00000000


	//----- nvinfo : EIATTR_REGCOUNT
	.align		4
.L_4:
        /*0018*/ 	.byte	0x04, 0x2f
        /*001a*/ 	.short	(.L_6 - .L_5)
	.align		4
.L_5:
        /*001c*/ 	.word	index@(_Z6random4Grid)
        /*0020*/ 	.word	0x00000015


	//----- nvinfo : EIATTR_FRAME_SIZE
	.align		4
.L_6:
        /*0024*/ 	.byte	0x04, 0x11
        /*0026*/ 	.short	(.L_8 - .L_7)
	.align		4
.L_7:
        /*0028*/ 	.word	index@(_Z6random4Grid)
        /*002c*/ 	.word	0x00000000


	//----- nvinfo : EIATTR_REGCOUNT
	.align		4
.L_8:
        /*0030*/ 	.byte	0x04, 0x2f
        /*0032*/ 	.short	(.L_10 - .L_9)
	.align		4
.L_9:
        /*0034*/ 	.word	index@(_Z9suaviza_r4GridS_)
        /*0038*/ 	.word	0x0000001e


	//----- nvinfo : EIATTR_FRAME_SIZE
	.align		4
.L_10:
        /*003c*/ 	.byte	0x04, 0x11
        /*003e*/ 	.short	(.L_12 - .L_11)
	.align		4
.L_11:
        /*0040*/ 	.word	index@($_Z9suaviza_r4GridS_$__internal_accurate_pow)
        /*0044*/ 	.word	0x00000000


	//----- nvinfo : EIATTR_FRAME_SIZE
	.align		4
.L_12:
        /*0048*/ 	.byte	0x04, 0x11
        /*004a*/ 	.short	(.L_14 - .L_13)
	.align		4
.L_13:
        /*004c*/ 	.word	index@($__internal_3_$__cuda_sm20_dblrcp_rn_slowpath_v3)
        /*0050*/ 	.word	0x00000000


	//----- nvinfo : EIATTR_FRAME_SIZE
	.align		4
.L_14:
        /*0054*/ 	.byte	0x04, 0x11
        /*0056*/ 	.short	(.L_16 - .L_15)
	.align		4
.L_15:
        /*0058*/ 	.word	index@(_Z9suaviza_r4GridS_)
        /*005c*/ 	.word	0x00000000


	//----- nvinfo : EIATTR_REGCOUNT
	.align		4
.L_16:
        /*0060*/ 	.byte	0x04, 0x2f
        /*0062*/ 	.short	(.L_18 - .L_17)
	.align		4
.L_17:
        /*0064*/ 	.word	index@(_Z9suaviza_n4GridS_)
        /*0068*/ 	.word	0x0000001e


	//----- nvinfo : EIATTR_FRAME_SIZE
	.align		4
.L_18:
        /*006c*/ 	.byte	0x04, 0x11
        /*006e*/ 	.short	(.L_20 - .L_19)
	.align		4
.L_19:
        /*0070*/ 	.word	index@($_Z9suaviza_n4GridS_$__internal_accurate_pow)
        /*0074*/ 	.word	0x00000000


	//----- nvinfo : EIATTR_FRAME_SIZE
	.align		4
.L_20:
        /*0078*/ 	.byte	0x04, 0x11
        /*007a*/ 	.short	(.L_22 - .L_21)
	.align		4
.L_21:
        /*007c*/ 	.word	index@($__internal_2_$__cuda_sm20_dblrcp_rn_slowpath_v3)
        /*0080*/ 	.word	0x00000000


	//----- nvinfo : EIATTR_FRAME_SIZE
	.align		4
.L_22:
        /*0084*/ 	.byte	0x04, 0x11
        /*0086*/ 	.short	(.L_24 - .L_23)
	.align		4
.L_23:
        /*0088*/ 	.word	index@(_Z9suaviza_n4GridS_)
        /*008c*/ 	.word	0x00000000


	//----- nvinfo : EIATTR_REGCOUNT
	.align		4
.L_24:
        /*0090*/ 	.byte	0x04, 0x2f
        /*0092*/ 	.short	(.L_26 - .L_25)
	.align		4
.L_25:
        /*0094*/ 	.word	index@(_Z7defecto4GridS_S_)
        /*0098*/ 	.word	0x0000001e


	//----- nvinfo : EIATTR_FRAME_SIZE
	.align		4
.L_26:
        /*009c*/ 	.byte	0x04, 0x11
        /*009e*/ 	.short	(.L_28 - .L_27)
	.align		4
.L_27:
        /*00a0*/ 	.word	index@($_Z7defecto4GridS_S_$__internal_accurate_pow)
        /*00a4*/ 	.word	0x00000000


	//----- nvinfo : EIATTR_FRAME_SIZE
	.align		4
.L_28:
        /*00a8*/ 	.byte	0x04, 0x11
        /*00aa*/ 	.short	(.L_30 - .L_29)
	.align		4
.L_29:
        /*00ac*/ 	.word	index@($__internal_1_$__cuda_sm20_div_rn_f64_full)
        /*00b0*/ 	.word	0x00000000


	//----- nvinfo : EIATTR_FRAME_SIZE
	.align		4
.L_30:
        /*00b4*/ 	.byte	0x04, 0x11
        /*00b6*/ 	.short	(.L_32 - .L_31)
	.align		4
.L_31:
        /*00b8*/ 	.word	index@($__internal_0_$__cuda_sm20_dblrcp_rn_slowpath_v3)
        /*00bc*/ 	.word	0x00000000


	//----- nvinfo : EIATTR_FRAME_SIZE
	.align		4
.L_32:
        /*00c0*/ 	.byte	0x04, 0x11
        /*00c2*/ 	.short	(.L_34 - .L_33)
	.align		4
.L_33:
        /*00c4*/ 	.word	index@(_Z7defecto4GridS_S_)
        /*00c8*/ 	.word	0x00000000


	//----- nvinfo : EIATTR_REGCOUNT
	.align		4
.L_34:
        /*00cc*/ 	.byte	0x04, 0x2f
        /*00ce*/ 	.short	(.L_36 - .L_35)
	.align		4
.L_35:
        /*00d0*/ 	.word	index@(_Z9restringe4GridS_)
        /*00d4*/ 	.word	0x0000001a


	//----- nvinfo : EIATTR_FRAME_SIZE
	.align		4
.L_36:
        /*00d8*/ 	.byte	0x04, 0x11
        /*00da*/ 	.short	(.L_38 - .L_37)
	.align		4
.L_37:
        /*00dc*/ 	.word	index@(_Z9restringe4GridS_)
        /*00e0*/ 	.word	0x00000000


	//----- nvinfo : EIATTR_REGCOUNT
	.align		4
.L_38:
        /*00e4*/ 	.byte	0x04, 0x2f
        /*00e6*/ 	.short	(.L_40 - .L_39)
	.align		4
.L_39:
        /*00e8*/ 	.word	index@(_Z6exacta4GridS_)
        /*00ec*/ 	.word	0x0000000a


	//----- nvinfo : EIATTR_FRAME_SIZE
	.align		4
.L_40:
        /*00f0*/ 	.byte	0x04, 0x11
        /*00f2*/ 	.short	(.L_42 - .L_41)
	.align		4
.L_41:
        /*00f4*/ 	.word	index@(_Z6exacta4GridS_)
        /*00f8*/ 	.word	0x00000000


	//----- nvinfo : EIATTR_REGCOUNT
	.align		4
.L_42:
        /*00fc*/ 	.byte	0x04, 0x2f
        /*00fe*/ 	.short	(.L_44 - .L_43)
	.align		4
.L_43:
        /*0100*/ 	.word	index@(_Z9interpola4GridS_)
        /*0104*/ 	.word	0x00000010


	//----- nvinfo : EIATTR_FRAME_SIZE
	.align		4
.L_44:
        /*0108*/ 	.byte	0x04, 0x11
        /*010a*/ 	.short	(.L_46 - .L_45)
	.align		4
.L_45:
        /*010c*/ 	.word	index@(_Z9interpola4GridS_)
        /*0110*/ 	.word	0x00000000


	//----- nvinfo : EIATTR_REGCOUNT
	.align		4
.L_46:
        /*0114*/ 	.byte	0x04, 0x2f
        /*0116*/ 	.short	(.L_48 - .L_47)
	.align		4
.L_47:
        /*0118*/ 	.word	index@(_Z4suma4GridS_)
        /*011c*/ 	.word	0x0000000a


	//----- nvinfo : EIATTR_FRAME_SIZE
	.align		4
.L_48:
        /*0120*/ 	.byte	0x04, 0x11
        /*0122*/ 	.short	(.L_50 - .L_49)
	.align		4
.L_49:
        /*0124*/ 	.word	index@(_Z4suma4GridS_)
        /*0128*/ 	.word	0x00000000


	//----- nvinfo : EIATTR_REGCOUNT
	.align		4
.L_50:
        /*012c*/ 	.byte	0x04, 0x2f
        /*012e*/ 	.short	(.L_52 - .L_51)
	.align		4
.L_51:
        /*0130*/ 	.word	index@(_Z4maxx4GridPd)
        /*0134*/ 	.word	0x00000014


	//----- nvinfo : EIATTR_FRAME_SIZE
	.align		4
.L_52:
        /*0138*/ 	.byte	0x04, 0x11
        /*013a*/ 	.short	(.L_54 - .L_53)
	.align		4
.L_53:
        /*013c*/ 	.word	index@(_Z4maxx4GridPd)
        /*0140*/ 	.word	0x00000000


	//----- nvinfo : EIATTR_MIN_STACK_SIZE
	.align		4
.L_54:
        /*0144*/ 	.byte	0x04, 0x12
        /*0146*/ 	.short	(.L_56 - .L_55)
	.align		4
.L_55:
        /*0148*/ 	.word	index@(_Z4maxx4GridPd)
        /*014c*/ 	.word	0x00000000


	//----- nvinfo : EIATTR_MIN_STACK_SIZE
	.align		4
.L_56:
        /*0150*/ 	.byte	0x04, 0x12
        /*0152*/ 	.short	(.L_58 - .L_57)
	.align		4
.L_57:
        /*0154*/ 	.word	index@(_Z4suma4GridS_)
        /*0158*/ 	.word	0x00000000


	//----- nvinfo : EIATTR_MIN_STACK_SIZE
	.align		4
.L_58:
        /*015c*/ 	.byte	0x04, 0x12
        /*015e*/ 	.short	(.L_60 - .L_59)
	.align		4
.L_59:
        /*0160*/ 	.word	index@(_Z9interpola4GridS_)
        /*0164*/ 	.word	0x00000000


	//----- nvinfo : EIATTR_MIN_STACK_SIZE
	.align		4
.L_60:
        /*0168*/ 	.byte	0x04, 0x12
        /*016a*/ 	.short	(.L_62 - .L_61)
	.align		4
.L_61:
        /*016c*/ 	.word	index@(_Z6exacta4GridS_)
        /*0170*/ 	.word	0x00000000


	//----- nvinfo : EIATTR_MIN_STACK_SIZE
	.align		4
.L_62:
        /*0174*/ 	.byte	0x04, 0x12
        /*0176*/ 	.short	(.L_64 - .L_63)
	.align		4
.L_63:
        /*0178*/ 	.word	index@(_Z9restringe4GridS_)
        /*017c*/ 	.word	0x00000000


	//----- nvinfo : EIATTR_MIN_STACK_SIZE
	.align		4
.L_64:
        /*0180*/ 	.byte	0x04, 0x12
        /*0182*/ 	.short	(.L_66 - .L_65)
	.align		4
.L_65:
        /*0184*/ 	.word	index@(_Z7defecto4GridS_S_)
        /*0188*/ 	.word	0x00000000


	//----- nvinfo : EIATTR_MIN_STACK_SIZE
	.align		4
.L_66:
        /*018c*/ 	.byte	0x04, 0x12
        /*018e*/ 	.short	(.L_68 - .L_67)
	.align		4
.L_67:
        /*0190*/ 	.word	index@(_Z9suaviza_n4GridS_)
        /*0194*/ 	.word	0x00000000


	//----- nvinfo : EIATTR_MIN_STACK_SIZE
	.align		4
.L_68:
        /*0198*/ 	.byte	0x04, 0x12
        /*019a*/ 	.short	(.L_70 - .L_69)
	.align		4
.L_69:
        /*019c*/ 	.word	index@(_Z9suaviza_r4GridS_)
        /*01a0*/ 	.word	0x00000000


	//----- nvinfo : EIATTR_MIN_STACK_SIZE
	.align		4
.L_70:
        /*01a4*/ 	.byte	0x04, 0x12
        /*01a6*/ 	.short	(.L_72 - .L_71)
	.align		4
.L_71:
        /*01a8*/ 	.word	index@(_Z6random4Grid)
        /*01ac*/ 	.word	0x00000000


	//----- nvinfo : EIATTR_MIN_STACK_SIZE
	.align		4
.L_72:
        /*01b0*/ 	.byte	0x04, 0x12
        /*01b2*/ 	.short	(.L_74 - .L_73)
	.align		4
.L_73:
        /*01b4*/ 	.word	index@(_Z4cero4Grid)
        /*01b8*/ 	.word	0x00000000
.L_74:


//--------------------- .nv.compat                --------------------------
	.section	.nv.compat,"",@"SHT_CUDA_COMPAT_INFO"
	.align	4
        /*0000*/ 	.byte	0x02, 0x09, 0x00, 0x00, 0x02, 0x02, 0x01, 0x00, 0x02, 0x05, 0x05, 0x00, 0x03, 0x07, 0x01, 0x01
        /*0010*/ 	.byte	0x02, 0x03, 0x00, 0x00, 0x02, 0x06, 0x01, 0x00, 0x04, 0x0b, 0x08, 0x00, 0x01, 0x00, 0x00, 0x00
        /*0020*/ 	.byte	0x00, 0x00, 0x00, 0x00


//--------------------- .nv.info._Z4maxx4GridPd   --------------------------
	.section	.nv.info._Z4maxx4GridPd,"",@"SHT_CUDA_INFO"
	.sectionflags	@""
	.align	4


	//----- nvinfo : EIATTR_CUDA_API_VERSION
	.align		4
        /*0000*/ 	.byte	0x04, 0x37
        /*0002*/ 	.short	(.L_76 - .L_75)
.L_75:
        /*0004*/ 	.word	0x00000082


	//----- nvinfo : EIATTR_KPARAM_INFO
	.align		4
.L_76:
        /*0008*/ 	.byte	0x04, 0x17
        /*000a*/ 	.short	(.L_78 - .L_77)
.L_77:
        /*000c*/ 	.word	0x00000000
        /*0010*/ 	.short	0x0001
        /*0012*/ 	.short	0x0010
        /*0014*/ 	.byte	0x00, 0xf5, 0x21, 0x00


	//----- nvinfo : EIATTR_KPARAM_INFO
	.align		4
.L_78:
        /*0018*/ 	.byte	0x04, 0x17
        /*001a*/ 	.short	(.L_80 - .L_79)
.L_79:
        /*001c*/ 	.word	0x00000000
        /*0020*/ 	.short	0x0000
        /*0022*/ 	.short	0x0000
        /*0024*/ 	.byte	0x00, 0xf0, 0x41, 0x00


	//----- nvinfo : EIATTR_SPARSE_MMA_MASK
	.align		4
.L_80:
        /*0028*/ 	.byte	0x03, 0x50
        /*002a*/ 	.short	0x0000


	//----- nvinfo : EIATTR_MAXREG_COUNT
	.align		4
        /*002c*/ 	.byte	0x03, 0x1b
        /*002e*/ 	.short	0x00ff


	//----- nvinfo : EIATTR_MERCURY_ISA_VERSION
	.align		4
        /*0030*/ 	.byte	0x03, 0x5f
        /*0032*/ 	.short	0x0101


	//----- nvinfo : EIATTR_VRC_CTA_INIT_COUNT
	.align		4
        /*0034*/ 	.byte	0x02, 0x4a
	.zero		1
	.zero		1


	//----- nvinfo : EIATTR_EXIT_INSTR_OFFSETS
	.align		4
        /*0038*/ 	.byte	0x04, 0x1c
        /*003a*/ 	.short	(.L_82 - .L_81)


	//   ....[0]....
.L_81:
        /*003c*/ 	.word	0x000000b0


	//   ....[1]....
        /*0040*/ 	.word	0x00000510


	//   ....[2]....
        /*0044*/ 	.word	0x00000730


	//   ....[3]....
        /*0048*/ 	.word	0x00000880


	//   ....[4]....
        /*004c*/ 	.word	0x000008f0


	//   ....[5]....
        /*0050*/ 	.word	0x00000910


	//----- nvinfo : EIATTR_CBANK_PARAM_SIZE
	.align		4
.L_82:
        /*0054*/ 	.byte	0x03, 0x19
        /*0056*/ 	.short	0x0018


	//----- nvinfo : EIATTR_PARAM_CBANK
	.align		4
        /*0058*/ 	.byte	0x04, 0x0a
        /*005a*/ 	.short	(.L_84 - .L_83)
	.align		4
.L_83:
        /*005c*/ 	.word	index@(.nv.constant0._Z4maxx4GridPd)
        /*0060*/ 	.short	0x0380
        /*0062*/ 	.short	0x0018


	//----- nvinfo : EIATTR_SW_WAR
	.align		4
.L_84:
        /*0064*/ 	.byte	0x04, 0x36
        /*0066*/ 	.short	(.L_86 - .L_85)
.L_85:
        /*0068*/ 	.word	0x00000008
.L_86:


//--------------------- .nv.info._Z4suma4GridS_   --------------------------
	.section	.nv.info._Z4suma4GridS_,"",@"SHT_CUDA_INFO"
	.sectionflags	@""
	.align	4


	//----- nvinfo : EIATTR_CUDA_API_VERSION
	.align		4
        /*0000*/ 	.byte	0x04, 0x37
        /*0002*/ 	.short	(.L_88 - .L_87)
.L_87:
        /*0004*/ 	.word	0x00000082


	//----- nvinfo : EIATTR_KPARAM_INFO
	.align		4
.L_88:
        /*0008*/ 	.byte	0x04, 0x17
        /*000a*/ 	.short	(.L_90 - .L_89)
.L_89:
        /*000c*/ 	.word	0x00000000
        /*0010*/ 	.short	0x0001
        /*0012*/ 	.short	0x0010
        /*0014*/ 	.byte	0x00, 0xf0, 0x41, 0x00


	//----- nvinfo : EIATTR_KPARAM_INFO
	.align		4
.L_90:
        /*0018*/ 	.byte	0x04, 0x17
        /*001a*/ 	.short	(.L_92 - .L_91)
.L_91:
        /*001c*/ 	.word	0x00000000
        /*0020*/ 	.short	0x0000
        /*0022*/ 	.short	0x0000
        /*0024*/ 	.byte	0x00, 0xf0, 0x41, 0x00


	//----- nvinfo : EIATTR_SPARSE_MMA_MASK
	.align		4
.L_92:
        /*0028*/ 	.byte	0x03, 0x50
        /*002a*/ 	.short	0x0000


	//----- nvinfo : EIATTR_MAXREG_COUNT
	.align		4
        /*002c*/ 	.byte	0x03, 0x1b
        /*002e*/ 	.short	0x00ff


	//----- nvinfo : EIATTR_MERCURY_ISA_VERSION
	.align		4
        /*0030*/ 	.byte	0x03, 0x5f
        /*0032*/ 	.short	0x0101


	//----- nvinfo : EIATTR_VRC_CTA_INIT_COUNT
	.align		4
        /*0034*/ 	.byte	0x02, 0x4a
	.zero		1
	.zero		1


	//----- nvinfo : EIATTR_EXIT_INSTR_OFFSETS
	.align		4
        /*0038*/ 	.byte	0x04, 0x1c
        /*003a*/ 	.short	(.L_94 - .L_93)


	//   ....[0]....
.L_93:
        /*003c*/ 	.word	0x000000c0


	//   ....[1]....
        /*0040*/ 	.word	0x00000170


	//----- nvinfo : EIATTR_CBANK_PARAM_SIZE
	.align		4
.L_94:
        /*0044*/ 	.byte	0x03, 0x19
        /*0046*/ 	.short	0x0020


	//----- nvinfo : EIATTR_PARAM_CBANK
	.align		4
        /*0048*/ 	.byte	0x04, 0x0a
        /*004a*/ 	.short	(.L_96 - .L_95)
	.align		4
.L_95:
        /*004c*/ 	.word	index@(.nv.constant0._Z4suma4GridS_)
        /*0050*/ 	.short	0x0380
        /*0052*/ 	.short	0x0020


	//----- nvinfo : EIATTR_SW_WAR
	.align		4
.L_96:
        /*0054*/ 	.byte	0x04, 0x36
        /*0056*/ 	.short	(.L_98 - .L_97)
.L_97:
        /*0058*/ 	.word	0x00000008
.L_98:


//--------------------- .nv.info._Z9interpola4GridS_ --------------------------
	.section	.nv.info._Z9interpola4GridS_,"",@"SHT_CUDA_INFO"
	.sectionflags	@""
	.align	4


	//----- nvinfo : EIATTR_CUDA_API_VERSION
	.align		4
        /*0000*/ 	.byte	0x04, 0x37
        /*0002*/ 	.short	(.L_100 - .L_99)
.L_99:
        /*0004*/ 	.word	0x00000082


	//----- nvinfo : EIATTR_KPARAM_INFO
	.align		4
.L_100:
        /*0008*/ 	.byte	0x04, 0x17
        /*000a*/ 	.short	(.L_102 - .L_101)
.L_101:
        /*000c*/ 	.word	0x00000000
        /*0010*/ 	.short	0x0001
        /*0012*/ 	.short	0x0010
        /*0014*/ 	.byte	0x00, 0xf0, 0x41, 0x00


	//----- nvinfo : EIATTR_KPARAM_INFO
	.align		4
.L_102:
        /*0018*/ 	.byte	0x04, 0x17
        /*001a*/ 	.short	(.L_104 - .L_103)
.L_103:
        /*001c*/ 	.word	0x00000000
        /*0020*/ 	.short	0x0000
        /*0022*/ 	.short	0x0000
        /*0024*/ 	.byte	0x00, 0xf0, 0x41, 0x00


	//----- nvinfo : EIATTR_SPARSE_MMA_MASK
	.align		4
.L_104:
        /*0028*/ 	.byte	0x03, 0x50
        /*002a*/ 	.short	0x0000


	//----- nvinfo : EIATTR_MAXREG_COUNT
	.align		4
        /*002c*/ 	.byte	0x03, 0x1b
        /*002e*/ 	.short	0x00ff


	//----- nvinfo : EIATTR_MERCURY_ISA_VERSION
	.align		4
        /*0030*/ 	.byte	0x03, 0x5f
        /*0032*/ 	.short	0x0101


	//----- nvinfo : EIATTR_VRC_CTA_INIT_COUNT
	.align		4
        /*0034*/ 	.byte	0x02, 0x4a
	.zero		1
	.zero		1


	//----- nvinfo : EIATTR_EXIT_INSTR_OFFSETS
	.align		4
        /*0038*/ 	.byte	0x04, 0x1c
        /*003a*/ 	.short	(.L_106 - .L_105)


	//   ....[0]....
.L_105:
        /*003c*/ 	.word	0x000000c0


	//   ....[1]....
        /*0040*/ 	.word	0x00000260


	//   ....[2]....
        /*0044*/ 	.word	0x000002c0


	//   ....[3]....
        /*0048*/ 	.word	0x000003c0


	//----- nvinfo : EIATTR_CRS_STACK_SIZE
	.align		4
.L_106:
        /*004c*/ 	.byte	0x04, 0x1e
        /*004e*/ 	.short	(.L_108 - .L_107)
.L_107:
        /*0050*/ 	.word	0x00000000


	//----- nvinfo : EIATTR_CBANK_PARAM_SIZE
	.align		4
.L_108:
        /*0054*/ 	.byte	0x03, 0x19
        /*0056*/ 	.short	0x0020


	//----- nvinfo : EIATTR_PARAM_CBANK
	.align		4
        /*0058*/ 	.byte	0x04, 0x0a
        /*005a*/ 	.short	(.L_110 - .L_109)
	.align		4
.L_109:
        /*005c*/ 	.word	index@(.nv.constant0._Z9interpola4GridS_)
        /*0060*/ 	.short	0x0380
        /*0062*/ 	.short	0x0020


	//----- nvinfo : EIATTR_SW_WAR
	.align		4
.L_110:
        /*0064*/ 	.byte	0x04, 0x36
        /*0066*/ 	.short	(.L_112 - .L_111)
.L_111:
        /*0068*/ 	.word	0x00000008
.L_112:


//--------------------- .nv.info._Z6exacta4GridS_ --------------------------
	.section	.nv.info._Z6exacta4GridS_,"",@"SHT_CUDA_INFO"
	.sectionflags	@""
	.align	4


	//----- nvinfo : EIATTR_CUDA_API_VERSION
	.align		4
        /*0000*/ 	.byte	0x04, 0x37
        /*0002*/ 	.short	(.L_114 - .L_113)
.L_113:
        /*0004*/ 	.word	0x00000082


	//----- nvinfo : EIATTR_KPARAM_INFO
	.align		4
.L_114:
        /*0008*/ 	.byte	0x04, 0x17
        /*000a*/ 	.short	(.L_116 - .L_115)
.L_115:
        /*000c*/ 	.word	0x00000000
        /*0010*/ 	.short	0x0001
        /*0012*/ 	.short	0x0010
        /*0014*/ 	.byte	0x00, 0xf0, 0x41, 0x00


	//----- nvinfo : EIATTR_KPARAM_INFO
	.align		4
.L_116:
        /*0018*/ 	.byte	0x04, 0x17
        /*001a*/ 	.short	(.L_118 - .L_117)
.L_117:
        /*001c*/ 	.word	0x00000000
        /*0020*/ 	.short	0x0000
        /*0022*/ 	.short	0x0000
        /*0024*/ 	.byte	0x00, 0xf0, 0x41, 0x00


	//----- nvinfo : EIATTR_SPARSE_MMA_MASK
	.align		4
.L_118:
        /*0028*/ 	.byte	0x03, 0x50
        /*002a*/ 	.short	0x0000


	//----- nvinfo : EIATTR_MAXREG_COUNT
	.align		4
        /*002c*/ 	.byte	0x03, 0x1b
        /*002e*/ 	.short	0x00ff


	//----- nvinfo : EIATTR_MERCURY_ISA_VERSION
	.align		4
        /*0030*/ 	.byte	0x03, 0x5f
        /*0032*/ 	.short	0x0101


	//----- nvinfo : EIATTR_VRC_CTA_INIT_COUNT
	.align		4
        /*0034*/ 	.byte	0x02, 0x4a
	.zero		1
	.zero		1


	//----- nvinfo : EIATTR_EXIT_INSTR_OFFSETS
	.align		4
        /*0038*/ 	.byte	0x04, 0x1c
        /*003a*/ 	.short	(.L_120 - .L_119)


	//   ....[0]....
.L_119:
        /*003c*/ 	.word	0x000000a0


	//----- nvinfo : EIATTR_CBANK_PARAM_SIZE
	.align		4
.L_120:
        /*0040*/ 	.byte	0x03, 0x19
        /*0042*/ 	.short	0x0020


	//----- nvinfo : EIATTR_PARAM_CBANK
	.align		4
        /*0044*/ 	.byte	0x04, 0x0a
        /*0046*/ 	.short	(.L_122 - .L_121)
	.align		4
.L_121:
        /*0048*/ 	.word	index@(.nv.constant0._Z6exacta4GridS_)
        /*004c*/ 	.short	0x0380
        /*004e*/ 	.short	0x0020


	//----- nvinfo : EIATTR_SW_WAR
	.align		4
.L_122:
        /*0050*/ 	.byte	0x04, 0x36
        /*0052*/ 	.short	(.L_124 - .L_123)
.L_123:
        /*0054*/ 	.word	0x00000008
.L_124:


//--------------------- .nv.info._Z9restringe4GridS_ --------------------------
	.section	.nv.info._Z9restringe4GridS_,"",@"SHT_CUDA_INFO"
	.sectionflags	@""
	.align	4


	//----- nvinfo : EIATTR_CUDA_API_VERSION
	.align		4
        /*0000*/ 	.byte	0x04, 0x37
        /*0002*/ 	.short	(.L_126 - .L_125)
.L_125:
        /*0004*/ 	.word	0x00000082


	//----- nvinfo : EIATTR_KPARAM_INFO
	.align		4
.L_126:
        /*0008*/ 	.byte	0x04, 0x17
        /*000a*/ 	.short	(.L_128 - .L_127)
.L_127:
        /*000c*/ 	.word	0x00000000
        /*0010*/ 	.short	0x0001
        /*0012*/ 	.short	0x0010
        /*0014*/ 	.byte	0x00, 0xf0, 0x41, 0x00


	//----- nvinfo : EIATTR_KPARAM_INFO
	.align		4
.L_128:
        /*0018*/ 	.byte	0x04, 0x17
        /*001a*/ 	.short	(.L_130 - .L_129)
.L_129:
        /*001c*/ 	.word	0x00000000
        /*0020*/ 	.short	0x0000
        /*0022*/ 	.short	0x0000
        /*0024*/ 	.byte	0x00, 0xf0, 0x41, 0x00


	//----- nvinfo : EIATTR_SPARSE_MMA_MASK
	.align		4
.L_130:
        /*0028*/ 	.byte	0x03, 0x50
        /*002a*/ 	.short	0x0000


	//----- nvinfo : EIATTR_MAXREG_COUNT
	.align		4
        /*002c*/ 	.byte	0x03, 0x1b
        /*002e*/ 	.short	0x00ff


	//----- nvinfo : EIATTR_MERCURY_ISA_VERSION
	.align		4
        /*0030*/ 	.byte	0x03, 0x5f
        /*0032*/ 	.short	0x0101


	//----- nvinfo : EIATTR_VRC_CTA_INIT_COUNT
	.align		4
        /*0034*/ 	.byte	0x02, 0x4a
	.zero		1
	.zero		1


	//----- nvinfo : EIATTR_EXIT_INSTR_OFFSETS
	.align		4
        /*0038*/ 	.byte	0x04, 0x1c
        /*003a*/ 	.short	(.L_132 - .L_131)


	//   ....[0]....
.L_131:
        /*003c*/ 	.word	0x000000f0


	//   ....[1]....
        /*0040*/ 	.word	0x00000320


	//----- nvinfo : EIATTR_CBANK_PARAM_SIZE
	.align		4
.L_132:
        /*0044*/ 	.byte	0x03, 0x19
        /*0046*/ 	.short	0x0020


	//----- nvinfo : EIATTR_PARAM_CBANK
	.align		4
        /*0048*/ 	.byte	0x04, 0x0a
        /*004a*/ 	.short	(.L_134 - .L_133)
	.align		4
.L_133:
        /*004c*/ 	.word	index@(.nv.constant0._Z9restringe4GridS_)
        /*0050*/ 	.short	0x0380
        /*0052*/ 	.short	0x0020


	//----- nvinfo : EIATTR_SW_WAR
	.align		4
.L_134:
        /*0054*/ 	.byte	0x04, 0x36
        /*0056*/ 	.short	(.L_136 - .L_135)
.L_135:
        /*0058*/ 	.word	0x00000008
.L_136:


//--------------------- .nv.info._Z7defecto4GridS_S_ --------------------------
	.section	.nv.info._Z7defecto4GridS_S_,"",@"SHT_CUDA_INFO"
	.sectionflags	@""
	.align	4


	//----- nvinfo : EIATTR_CUDA_API_VERSION
	.align		4
        /*0000*/ 	.byte	0x04, 0x37
        /*0002*/ 	.short	(.L_138 - .L_137)
.L_137:
        /*0004*/ 	.word	0x00000082


	//----- nvinfo : EIATTR_KPARAM_INFO
	.align		4
.L_138:
        /*0008*/ 	.byte	0x04, 0x17
        /*000a*/ 	.short	(.L_140 - .L_139)
.L_139:
        /*000c*/ 	.word	0x00000000
        /*0010*/ 	.short	0x0002
        /*0012*/ 	.short	0x0020
        /*0014*/ 	.byte	0x00, 0xf0, 0x41, 0x00


	//----- nvinfo : EIATTR_KPARAM_INFO
	.align		4
.L_140:
        /*0018*/ 	.byte	0x04, 0x17
        /*001a*/ 	.short	(.L_142 - .L_141)
.L_141:
        /*001c*/ 	.word	0x00000000
        /*0020*/ 	.short	0x0001
        /*0022*/ 	.short	0x0010
        /*0024*/ 	.byte	0x00, 0xf0, 0x41, 0x00


	//----- nvinfo : EIATTR_KPARAM_INFO
	.align		4
.L_142:
        /*0028*/ 	.byte	0x04, 0x17
        /*002a*/ 	.short	(.L_144 - .L_143)
.L_143:
        /*002c*/ 	.word	0x00000000
        /*0030*/ 	.short	0x0000
        /*0032*/ 	.short	0x0000
        /*0034*/ 	.byte	0x00, 0xf0, 0x41, 0x00


	//----- nvinfo : EIATTR_SPARSE_MMA_MASK
	.align		4
.L_144:
        /*0038*/ 	.byte	0x03, 0x50
        /*003a*/ 	.short	0x0000


	//----- nvinfo : EIATTR_MAXREG_COUNT
	.align		4
        /*003c*/ 	.byte	0x03, 0x1b
        /*003e*/ 	.short	0x00ff


	//----- nvinfo : EIATTR_MERCURY_ISA_VERSION
	.align		4
        /*0040*/ 	.byte	0x03, 0x5f
        /*0042*/ 	.short	0x0101


	//----- nvinfo : EIATTR_VRC_CTA_INIT_COUNT
	.align		4
        /*0044*/ 	.byte	0x02, 0x4a
	.zero		1
	.zero		1


	//----- nvinfo : EIATTR_EXIT_INSTR_OFFSETS
	.align		4
        /*0048*/ 	.byte	0x04, 0x1c
        /*004a*/ 	.short	(.L_146 - .L_145)


	//   ....[0]....
.L_145:
        /*004c*/ 	.word	0x000000f0


	//   ....[1]....
        /*0050*/ 	.word	0x000005d0


	//----- nvinfo : EIATTR_CRS_STACK_SIZE
	.align		4
.L_146:
        /*0054*/ 	.byte	0x04, 0x1e
        /*0056*/ 	.short	(.L_148 - .L_147)
.L_147:
        /*0058*/ 	.word	0x00000000


	//----- nvinfo : EIATTR_CBANK_PARAM_SIZE
	.align		4
.L_148:
        /*005c*/ 	.byte	0x03, 0x19
        /*005e*/ 	.short	0x0030


	//----- nvinfo : EIATTR_PARAM_CBANK
	.align		4
        /*0060*/ 	.byte	0x04, 0x0a
        /*0062*/ 	.short	(.L_150 - .L_149)
	.align		4
.L_149:
        /*0064*/ 	.word	index@(.nv.constant0._Z7defecto4GridS_S_)
        /*0068*/ 	.short	0x0380
        /*006a*/ 	.short	0x0030


	//----- nvinfo : EIATTR_SW_WAR
	.align		4
.L_150:
        /*006c*/ 	.byte	0x04, 0x36
        /*006e*/ 	.short	(.L_152 - .L_151)
.L_151:
        /*0070*/ 	.word	0x00000008
.L_152:


//--------------------- .nv.info._Z9suaviza_n4GridS_ --------------------------
	.section	.nv.info._Z9suaviza_n4GridS_,"",@"SHT_CUDA_INFO"
	.sectionflags	@""
	.align	4


	//----- nvinfo : EIATTR_CUDA_API_VERSION
	.align		4
        /*0000*/ 	.byte	0x04, 0x37
        /*0002*/ 	.short	(.L_154 - .L_153)
.L_153:
        /*0004*/ 	.word	0x00000082


	//----- nvinfo : EIATTR_KPARAM_INFO
	.align		4
.L_154:
        /*0008*/ 	.byte	0x04, 0x17
        /*000a*/ 	.short	(.L_156 - .L_155)
.L_155:
        /*000c*/ 	.word	0x00000000
        /*0010*/ 	.short	0x0001
        /*0012*/ 	.short	0x0010
        /*0014*/ 	.byte	0x00, 0xf0, 0x41, 0x00


	//----- nvinfo : EIATTR_KPARAM_INFO
	.align		4
.L_156:
        /*0018*/ 	.byte	0x04, 0x17
        /*001a*/ 	.short	(.L_158 - .L_157)
.L_157:
        /*001c*/ 	.word	0x00000000
        /*0020*/ 	.short	0x0000
        /*0022*/ 	.short	0x0000
        /*0024*/ 	.byte	0x00, 0xf0, 0x41, 0x00


	//----- nvinfo : EIATTR_SPARSE_MMA_MASK
	.align		4
.L_158:
        /*0028*/ 	.byte	0x03, 0x50
        /*002a*/ 	.short	0x0000


	//----- nvinfo : EIATTR_MAXREG_COUNT
	.align		4
        /*002c*/ 	.byte	0x03, 0x1b
        /*002e*/ 	.short	0x00ff


	//----- nvinfo : EIATTR_MERCURY_ISA_VERSION
	.align		4
        /*0030*/ 	.byte	0x03, 0x5f
        /*0032*/ 	.short	0x0101


	//----- nvinfo : EIATTR_VRC_CTA_INIT_COUNT
	.align		4
        /*0034*/ 	.byte	0x02, 0x4a
	.zero		1
	.zero		1


	//----- nvinfo : EIATTR_EXIT_INSTR_OFFSETS
	.align		4
        /*0038*/ 	.byte	0x04, 0x1c
        /*003a*/ 	.short	(.L_160 - .L_159)


	//   ....[0]....
.L_159:
        /*003c*/ 	.word	0x00000210


	//   ....[1]....
        /*0040*/ 	.word	0x00000250


	//   ....[2]....
        /*0044*/ 	.word	0x000004e0


	//----- nvinfo : EIATTR_CRS_STACK_SIZE
	.align		4
.L_160:
        /*0048*/ 	.byte	0x04, 0x1e
        /*004a*/ 	.short	(.L_162 - .L_161)
.L_161:
        /*004c*/ 	.word	0x00000000


	//----- nvinfo : EIATTR_CBANK_PARAM_SIZE
	.align		4
.L_162:
        /*0050*/ 	.byte	0x03, 0x19
        /*0052*/ 	.short	0x0020


	//----- nvinfo : EIATTR_PARAM_CBANK
	.align		4
        /*0054*/ 	.byte	0x04, 0x0a
        /*0056*/ 	.short	(.L_164 - .L_163)
	.align		4
.L_163:
        /*0058*/ 	.word	index@(.nv.constant0._Z9suaviza_n4GridS_)
        /*005c*/ 	.short	0x0380
        /*005e*/ 	.short	0x0020


	//----- nvinfo : EIATTR_SW_WAR
	.align		4
.L_164:
        /*0060*/ 	.byte	0x04, 0x36
        /*0062*/ 	.short	(.L_166 - .L_165)
.L_165:
        /*0064*/ 	.word	0x00000008
.L_166:


//--------------------- .nv.info._Z9suaviza_r4GridS_ --------------------------
	.section	.nv.info._Z9suaviza_r4GridS_,"",@"SHT_CUDA_INFO"
	.sectionflags	@""
	.align	4


	//----- nvinfo : EIATTR_CUDA_API_VERSION
	.align		4
        /*0000*/ 	.byte	0x04, 0x37
        /*0002*/ 	.short	(.L_168 - .L_167)
.L_167:
        /*0004*/ 	.word	0x00000082


	//----- nvinfo : EIATTR_KPARAM_INFO
	.align		4
.L_168:
        /*0008*/ 	.byte	0x04, 0x17
        /*000a*/ 	.short	(.L_170 - .L_169)
.L_169:
        /*000c*/ 	.word	0x00000000
        /*0010*/ 	.short	0x0001
        /*0012*/ 	.short	0x0010
        /*0014*/ 	.byte	0x00, 0xf0, 0x41, 0x00


	//----- nvinfo : EIATTR_KPARAM_INFO
	.align		4
.L_170:
        /*0018*/ 	.byte	0x04, 0x17
        /*001a*/ 	.short	(.L_172 - .L_171)
.L_171:
        /*001c*/ 	.word	0x00000000
        /*0020*/ 	.short	0x0000
        /*0022*/ 	.short	0x0000
        /*0024*/ 	.byte	0x00, 0xf0, 0x41, 0x00


	//----- nvinfo : EIATTR_SPARSE_MMA_MASK
	.align		4
.L_172:
        /*0028*/ 	.byte	0x03, 0x50
        /*002a*/ 	.short	0x0000


	//----- nvinfo : EIATTR_MAXREG_COUNT
	.align		4
        /*002c*/ 	.byte	0x03, 0x1b
        /*002e*/ 	.short	0x00ff


	//----- nvinfo : EIATTR_MERCURY_ISA_VERSION
	.align		4
        /*0030*/ 	.byte	0x03, 0x5f
        /*0032*/ 	.short	0x0101


	//----- nvinfo : EIATTR_VRC_CTA_INIT_COUNT
	.align		4
        /*0034*/ 	.byte	0x02, 0x4a
	.zero		1
	.zero		1


	//----- nvinfo : EIATTR_EXIT_INSTR_OFFSETS
	.align		4
        /*0038*/ 	.byte	0x04, 0x1c
        /*003a*/ 	.short	(.L_174 - .L_173)


	//   ....[0]....
.L_173:
        /*003c*/ 	.word	0x00000210


	//   ....[1]....
        /*0040*/ 	.word	0x00000250


	//   ....[2]....
        /*0044*/ 	.word	0x000004e0


	//----- nvinfo : EIATTR_CRS_STACK_SIZE
	.align		4
.L_174:
        /*0048*/ 	.byte	0x04, 0x1e
        /*004a*/ 	.short	(.L_176 - .L_175)
.L_175:
        /*004c*/ 	.word	0x00000000


	//----- nvinfo : EIATTR_CBANK_PARAM_SIZE
	.align		4
.L_176:
        /*0050*/ 	.byte	0x03, 0x19
        /*0052*/ 	.short	0x0020


	//----- nvinfo : EIATTR_PARAM_CBANK
	.align		4
        /*0054*/ 	.byte	0x04, 0x0a
        /*0056*/ 	.short	(.L_178 - .L_177)
	.align		4
.L_177:
        /*0058*/ 	.word	index@(.nv.constant0._Z9suaviza_r4GridS_)
        /*005c*/ 	.short	0x0380
        /*005e*/ 	.short	0x0020


	//----- nvinfo : EIATTR_SW_WAR
	.align		4
.L_178:
        /*0060*/ 	.byte	0x04, 0x36
        /*0062*/ 	.short	(.L_180 - .L_179)
.L_179:
        /*0064*/ 	.word	0x00000008
.L_180:


//--------------------- .nv.info._Z6random4Grid   --------------------------
	.section	.nv.info._Z6random4Grid,"",@"SHT_CUDA_INFO"
	.sectionflags	@""
	.align	4


	//----- nvinfo : EIATTR_CUDA_API_VERSION
	.align		4
        /*0000*/ 	.byte	0x04, 0x37
        /*0002*/ 	.short	(.L_182 - .L_181)
.L_181:
        /*0004*/ 	.word	0x00000082


	//----- nvinfo : EIATTR_KPARAM_INFO
	.align		4
.L_182:
        /*0008*/ 	.byte	0x04, 0x17
        /*000a*/ 	.short	(.L_184 - .L_183)
.L_183:
        /*000c*/ 	.word	0x00000000
        /*0010*/ 	.short	0x0000
        /*0012*/ 	.short	0x0000
        /*0014*/ 	.byte	0x00, 0xf0, 0x41, 0x00


	//----- nvinfo : EIATTR_SPARSE_MMA_MASK
	.align		4
.L_184:
        /*0018*/ 	.byte	0x03, 0x50
        /*001a*/ 	.short	0x0000


	//----- nvinfo : EIATTR_MAXREG_COUNT
	.align		4
        /*001c*/ 	.byte	0x03, 0x1b
        /*001e*/ 	.short	0x00ff


	//----- nvinfo : EIATTR_MERCURY_ISA_VERSION
	.align		4
        /*0020*/ 	.byte	0x03, 0x5f
        /*0022*/ 	.short	0x0101


	//----- nvinfo : EIATTR_VRC_CTA_INIT_COUNT
	.align		4
        /*0024*/ 	.byte	0x02, 0x4a
	.zero		1
	.zero		1


	//----- nvinfo : EIATTR_EXIT_INSTR_OFFSETS
	.align		4
        /*0028*/ 	.byte	0x04, 0x1c
        /*002a*/ 	.short	(.L_186 - .L_185)


	//   ....[0]....
.L_185:
        /*002c*/ 	.word	0x000000f0


	//   ....[1]....
        /*0030*/ 	.word	0x000010a0


	//----- nvinfo : EIATTR_CRS_STACK_SIZE
	.align		4
.L_186:
        /*0034*/ 	.byte	0x04, 0x1e
        /*0036*/ 	.short	(.L_188 - .L_187)
.L_187:
        /*0038*/ 	.word	0x00000000


	//----- nvinfo : EIATTR_CBANK_PARAM_SIZE
	.align		4
.L_188:
        /*003c*/ 	.byte	0x03, 0x19
        /*003e*/ 	.short	0x0010


	//----- nvinfo : EIATTR_PARAM_CBANK
	.align		4
        /*0040*/ 	.byte	0x04, 0x0a
        /*0042*/ 	.short	(.L_190 - .L_189)
	.align		4
.L_189:
        /*0044*/ 	.word	index@(.nv.constant0._Z6random4Grid)
        /*0048*/ 	.short	0x0380
        /*004a*/ 	.short	0x0010


	//----- nvinfo : EIATTR_SW_WAR
	.align		4
.L_190:
        /*004c*/ 	.byte	0x04, 0x36
        /*004e*/ 	.short	(.L_192 - .L_191)
.L_191:
        /*0050*/ 	.word	0x00000008
.L_192:


//--------------------- .nv.info._Z4cero4Grid     --------------------------
	.section	.nv.info._Z4cero4Grid,"",@"SHT_CUDA_INFO"
	.sectionflags	@""
	.align	4


	//----- nvinfo : EIATTR_CUDA_API_VERSION
	.align		4
        /*0000*/ 	.byte	0x04, 0x37
        /*0002*/ 	.short	(.L_194 - .L_193)
.L_193:
        /*0004*/ 	.word	0x00000082


	//----- nvinfo : EIATTR_KPARAM_INFO
	.align		4
.L_194:
        /*0008*/ 	.byte	0x04, 0x17
        /*000a*/ 	.short	(.L_196 - .L_195)
.L_195:
        /*000c*/ 	.word	0x00000000
        /*0010*/ 	.short	0x0000
        /*0012*/ 	.short	0x0000
        /*0014*/ 	.byte	0x00, 0xf0, 0x41, 0x00


	//----- nvinfo : EIATTR_SPARSE_MMA_MASK
	.align		4
.L_196:
        /*0018*/ 	.byte	0x03, 0x50
        /*001a*/ 	.short	0x0000


	//----- nvinfo : EIATTR_MAXREG_COUNT
	.align		4
        /*001c*/ 	.byte	0x03, 0x1b
        /*001e*/ 	.short	0x00ff


	//----- nvinfo : EIATTR_MERCURY_ISA_VERSION
	.align		4
        /*0020*/ 	.byte	0x03, 0x5f
        /*0022*/ 	.short	0x0101


	//----- nvinfo : EIATTR_VRC_CTA_INIT_COUNT
	.align		4
        /*0024*/ 	.byte	0x02, 0x4a
	.zero		1
	.zero		1


	//----- nvinfo : EIATTR_EXIT_INSTR_OFFSETS
	.align		4
        /*0028*/ 	.byte	0x04, 0x1c
        /*002a*/ 	.short	(.L_198 - .L_197)


	//   ....[0]....
.L_197:
        /*002c*/ 	.word	0x00000080


	//   ....[1]....
        /*0030*/ 	.word	0x00000120


	//----- nvinfo : EIATTR_CBANK_PARAM_SIZE
	.align		4
.L_198:
        /*0034*/ 	.byte	0x03, 0x19
        /*0036*/ 	.short	0x0010


	//----- nvinfo : EIATTR_PARAM_CBANK
	.align		4
        /*0038*/ 	.byte	0x04, 0x0a
        /*003a*/ 	.short	(.L_200 - .L_199)
	.align		4
.L_199:
        /*003c*/ 	.word	index@(.nv.constant0._Z4cero4Grid)
        /*0040*/ 	.short	0x0380
        /*0042*/ 	.short	0x0010


	//----- nvinfo : EIATTR_SW_WAR
	.align		4
.L_200:
        /*0044*/ 	.byte	0x04, 0x36
        /*0046*/ 	.short	(.L_202 - .L_201)
.L_201:
        /*0048*/ 	.word	0x00000008
.L_202:


//--------------------- .nv.callgraph             --------------------------
	.section	.nv.callgraph,"",@"SHT_CUDA_CALLGRAPH"
	.align	4
	.sectionentsize	8
	.align		4
        /*0000*/ 	.word	0x00000000
	.align		4
        /*0004*/ 	.word	0xffffffff
	.align		4
        /*0008*/ 	.word	0x00000000
	.align		4
        /*000c*/ 	.word	0xfffffffe
	.align		4
        /*0010*/ 	.word	0x00000000
	.align		4
        /*0014*/ 	.word	0xfffffffd
	.align		4
        /*0018*/ 	.word	0x00000000
	.align		4
        /*001c*/ 	.word	0xfffffffc


//--------------------- .nv.constant4             --------------------------
	.section	.nv.constant4,"a",@progbits
	.align	8
	.align		8
.nv.constant4:
        /*0000*/ 	.dword	__cudart_i2opi_f


//--------------------- .text._Z4maxx4GridPd      --------------------------
	.section	.text._Z4maxx4GridPd,"ax",@progbits
	.align	128
        .global         _Z4maxx4GridPd
        .type           _Z4maxx4GridPd,@function
        .size           _Z4maxx4GridPd,(.L_x_55 - _Z4maxx4GridPd)
        .other          _Z4maxx4GridPd,@"STO_CUDA_ENTRY STV_DEFAULT"
_Z4maxx4GridPd:
.text._Z4maxx4GridPd:
[----:B------:R-:W-:Y:S01]  /*0000*/  LDC R1, c[0x0][0x37c] ;  /* 0x0000df00ff017b82 */ /* 0x000fe20000000800 */
[----:B------:R-:W0:Y:S07]  /*0010*/  S2R R0, SR_TID.X ;  /* 0x0000000000007919 */ /* 0x000e2e0000002100 */
[----:B------:R-:W1:Y:S01]  /*0020*/  LDC R6, c[0x0][0x388] ;  /* 0x0000e200ff067b82 */ /* 0x000e620000000800 */
[----:B------:R-:W2:Y:S07]  /*0030*/  LDCU.64 UR6, c[0x0][0x358] ;  /* 0x00006b00ff0677ac */ /* 0x000eae0008000a00 */
[----:B------:R-:W0:Y:S08]  /*0040*/  S2UR UR4, SR_CTAID.X ;  /* 0x00000000000479c3 */ /* 0x000e300000002500 */
[----:B------:R-:W0:Y:S08]  /*0050*/  LDC R3, c[0x0][0x360] ;  /* 0x0000d800ff037b82 */ /* 0x000e300000000800 */
[----:B------:R-:W3:Y:S01]  /*0060*/  LDC.64 R4, c[0x0][0x390] ;  /* 0x0000e400ff047b82 */ /* 0x000ee20000000a00 */
[----:B-1----:R-:W-:-:S02]  /*0070*/  ISETP.GE.AND P0, PT, R6, 0x1, PT ;  /* 0x000000010600780c */ /* 0x002fc40003f06270 */
[----:B0-----:R-:W-:-:S05]  /*0080*/  IADD3 R3, PT, PT, R0, UR4, R3 ;  /* 0x0000000400037c10 */ /* 0x001fca000fffe003 */
[----:B---3--:R-:W-:-:S05]  /*0090*/  IMAD.WIDE R4, R3, 0x8, R4 ;  /* 0x0000000803047825 */ /* 0x008fca00078e0204 */
[----:B--2---:R0:W-:Y:S01]  /*00a0*/  STG.E.64 desc[UR6][R4.64], RZ ;  /* 0x000000ff04007986 */ /* 0x0041e2000c101b06 */
[----:B------:R-:W-:Y:S05]  /*00b0*/  @!P0 EXIT ;  /* 0x000000000000894d */ /* 0x000fea0003800000 */
[C---:B------:R-:W-:Y:S01]  /*00c0*/  ISETP.GE.U32.AND P1, PT, R6.reuse, 0x8, PT ;  /* 0x000000080600780c */ /* 0x040fe20003f26070 */
[----:B------:R-:W-:Y:S01]  /*00d0*/  IMAD R0, R3, R6, RZ ;  /* 0x0000000603007224 */ /* 0x000fe200078e02ff */
[----:B------:R-:W-:Y:S01]  /*00e0*/  LOP3.LUT R11, R6, 0x7, RZ, 0xc0, !PT ;  /* 0x00000007060b7812 */ /* 0x000fe200078ec0ff */
[----:B------:R-:W-:Y:S01]  /*00f0*/  IMAD.MOV.U32 R7, RZ, RZ, RZ ;  /* 0x000000ffff077224 */ /* 0x000fe200078e00ff */
[----:B------:R-:W-:Y:S02]  /*0100*/  CS2R R2, SRZ ;  /* 0x0000000000027805 */ /* 0x000fe4000001ff00 */
[----:B------:R-:W-:-:S07]  /*0110*/  ISETP.NE.AND P0, PT, R11, RZ, PT ;  /* 0x000000ff0b00720c */ /* 0x000fce0003f05270 */
[----:B------:R-:W-:Y:S06]  /*0120*/  @!P1 BRA `(.L_x_0) ;  /* 0x0000000000f89947 */ /* 0x000fec0003800000 */
[----:B------:R-:W1:Y:S01]  /*0130*/  LDCU.64 UR4, c[0x0][0x380] ;  /* 0x00007000ff0477ac */ /* 0x000e620008000a00 */
[----:B------:R-:W-:Y:S01]  /*0140*/  LOP3.LUT R7, R6, 0x7ffffff8, RZ, 0xc0, !PT ;  /* 0x7ffffff806077812 */ /* 0x000fe200078ec0ff */
[----:B------:R-:W-:Y:S01]  /*0150*/  IMAD.MOV.U32 R6, RZ, RZ, R0 ;  /* 0x000000ffff067224 */ /* 0x000fe200078e0000 */
[----:B------:R-:W-:Y:S02]  /*0160*/  CS2R R2, SRZ ;  /* 0x0000000000027805 */ /* 0x000fe4000001ff00 */
[----:B------:R-:W-:Y:S01]  /*0170*/  IADD3 R10, PT, PT, -R7, RZ, RZ ;  /* 0x000000ff070a7210 */ /* 0x000fe20007ffe1ff */
[----:B-1----:R-:W-:-:S04]  /*0180*/  UIADD3 UR4, UP0, UPT, UR4, 0x10, URZ ;  /* 0x0000001004047890 */ /* 0x002fc8000ff1e0ff */
[----:B------:R-:W-:-:S12]  /*0190*/  UIADD3.X UR5, UPT, UPT, URZ, UR5, URZ, UP0, !UPT ;  /* 0x00000005ff057290 */ /* 0x000fd800087fe4ff */
.L_x_1:
[----:B------:R-:W-:Y:S02]  /*01a0*/  IMAD.U32 R8, RZ, RZ, UR4 ;  /* 0x00000004ff087e24 */ /* 0x000fe4000f8e00ff */
[----:B------:R-:W-:Y:S02]  /*01b0*/  IMAD.U32 R9, RZ, RZ, UR5 ;  /* 0x00000005ff097e24 */ /* 0x000fe4000f8e00ff */
[----:B------:R-:W-:-:S05]  /*01c0*/  IMAD.WIDE R8, R6, 0x4, R8 ;  /* 0x0000000406087825 */ /* 0x000fca00078e0208 */
[----:B---3--:R-:W2:Y:S02]  /*01d0*/  LDG.E R12, desc[UR6][R8.64+-0x10] ;  /* 0xfffff006080c7981 */ /* 0x008ea4000c1e1900 */
[----:B--2---:R-:W1:Y:S02]  /*01e0*/  F2F.F64.F32 R12, |R12| ;  /* 0x4000000c000c7310 */ /* 0x004e640000201800 */
[----:B-1----:R-:W-:-:S14]  /*01f0*/  DSETP.GEU.AND P1, PT, R2, R12, PT ;  /* 0x0000000c0200722a */ /* 0x002fdc0003f2e000 */
[----:B------:R1:W-:Y:S04]  /*0200*/  @!P1 STG.E.64 desc[UR6][R4.64], R12 ;  /* 0x0000000c04009986 */ /* 0x0003e8000c101b06 */
[----:B------:R-:W2:Y:S01]  /*0210*/  LDG.E R14, desc[UR6][R8.64+-0xc] ;  /* 0xfffff406080e7981 */ /* 0x000ea2000c1e1900 */
[----:B------:R-:W-:Y:S01]  /*0220*/  @!P1 MOV R2, R12 ;  /* 0x0000000c00029202 */ /* 0x000fe20000000f00 */
[----:B------:R-:W-:Y:S01]  /*0230*/  @!P1 IMAD.MOV.U32 R3, RZ, RZ, R13 ;  /* 0x000000ffff039224 */ /* 0x000fe200078e000d */
[----:B--2---:R-:W2:Y:S05]  /*0240*/  F2F.F64.F32 R14, |R14| ;  /* 0x4000000e000e7310 */ /* 0x004eaa0000201800 */
[----:B--2---:R-:W-:-:S14]  /*0250*/  DSETP.GEU.AND P1, PT, R2, R14, PT ;  /* 0x0000000e0200722a */ /* 0x004fdc0003f2e000 */
[----:B------:R2:W-:Y:S04]  /*0260*/  @!P1 STG.E.64 desc[UR6][R4.64], R14 ;  /* 0x0000000e04009986 */ /* 0x0005e8000c101b06 */
[----:B------:R-:W3:Y:S01]  /*0270*/  LDG.E R16, desc[UR6][R8.64+-0x8] ;  /* 0xfffff80608107981 */ /* 0x000ee2000c1e1900 */
[----:B------:R-:W-:Y:S01]  /*0280*/  @!P1 IMAD.MOV.U32 R2, RZ, RZ, R14 ;  /* 0x000000ffff029224 */ /* 0x000fe200078e000e */
[----:B------:R-:W-:Y:S01]  /*0290*/  @!P1 MOV R3, R15 ;  /* 0x0000000f00039202 */ /* 0x000fe20000000f00 */
[----:B---3--:R-:W3:Y:S05]  /*02a0*/  F2F.F64.F32 R16, |R16| ;  /* 0x4000001000107310 */ /* 0x008eea0000201800 */
[----:B---3--:R-:W-:-:S14]  /*02b0*/  DSETP.GEU.AND P1, PT, R2, R16, PT ;  /* 0x000000100200722a */ /* 0x008fdc0003f2e000 */
[----:B------:R3:W-:Y:S04]  /*02c0*/  @!P1 STG.E.64 desc[UR6][R4.64], R16 ;  /* 0x0000001004009986 */ /* 0x0007e8000c101b06 */
[----:B-1----:R-:W4:Y:S01]  /*02d0*/  LDG.E R12, desc[UR6][R8.64+-0x4] ;  /* 0xfffffc06080c7981 */ /* 0x002f22000c1e1900 */
[----:B------:R-:W-:Y:S02]  /*02e0*/  @!P1 IMAD.MOV.U32 R2, RZ, RZ, R16 ;  /* 0x000000ffff029224 */ /* 0x000fe400078e0010 */
[----:B------:R-:W-:Y:S01]  /*02f0*/  @!P1 IMAD.MOV.U32 R3, RZ, RZ, R17 ;  /* 0x000000ffff039224 */ /* 0x000fe200078e0011 */
[----:B----4-:R-:W1:Y:S05]  /*0300*/  F2F.F64.F32 R12, |R12| ;  /* 0x4000000c000c7310 */ /* 0x010e6a0000201800 */
[----:B-1----:R-:W-:-:S14]  /*0310*/  DSETP.GEU.AND P1, PT, R2, R12, PT ;  /* 0x0000000c0200722a */ /* 0x002fdc0003f2e000 */
[----:B------:R1:W-:Y:S04]  /*0320*/  @!P1 STG.E.64 desc[UR6][R4.64], R12 ;  /* 0x0000000c04009986 */ /* 0x0003e8000c101b06 */
[----:B--2---:R-:W2:Y:S01]  /*0330*/  LDG.E R14, desc[UR6][R8.64] ;  /* 0x00000006080e7981 */ /* 0x004ea2000c1e1900 */
[----:B------:R-:W-:Y:S01]  /*0340*/  @!P1 MOV R2, R12 ;  /* 0x0000000c00029202 */ /* 0x000fe20000000f00 */
[----:B------:R-:W-:Y:S01]  /*0350*/  @!P1 IMAD.MOV.U32 R3, RZ, RZ, R13 ;  /* 0x000000ffff039224 */ /* 0x000fe200078e000d */
[----:B--2---:R-:W2:Y:S05]  /*0360*/  F2F.F64.F32 R14, |R14| ;  /* 0x4000000e000e7310 */ /* 0x004eaa0000201800 */
[----:B--2---:R-:W-:-:S14]  /*0370*/  DSETP.GEU.AND P1, PT, R2, R14, PT ;  /* 0x0000000e0200722a */ /* 0x004fdc0003f2e000 */
[----:B------:R2:W-:Y:S04]  /*0380*/  @!P1 STG.E.64 desc[UR6][R4.64], R14 ;  /* 0x0000000e04009986 */ /* 0x0005e8000c101b06 */
[----:B---3--:R-:W3:Y:S01]  /*0390*/  LDG.E R16, desc[UR6][R8.64+0x4] ;  /* 0x0000040608107981 */ /* 0x008ee2000c1e1900 */
        /* <DEDUP_REMOVED lines=14> */
[----:B------:R-:W-:Y:S01]  /*0480*/  IADD3 R10, PT, PT, R10, 0x8, RZ ;  /* 0x000000080a0a7810 */ /* 0x000fe20007ffe0ff */
[----:B------:R-:W-:-:S03]  /*0490*/  VIADD R6, R6, 0x8 ;  /* 0x0000000806067836 */ /* 0x000fc60000000000 */
[----:B------:R-:W-:Y:S01]  /*04a0*/  ISETP.NE.AND P2, PT, R10, RZ, PT ;  /* 0x000000ff0a00720c */ /* 0x000fe20003f45270 */
[----:B--2---:R-:W1:Y:S02]  /*04b0*/  F2F.F64.F32 R14, |R14| ;  /* 0x4000000e000e7310 */ /* 0x004e640000201800 */
[----:B-1----:R-:W-:-:S14]  /*04c0*/  DSETP.GEU.AND P1, PT, R2, R14, PT ;  /* 0x0000000e0200722a */ /* 0x002fdc0003f2e000 */
[----:B------:R3:W-:Y:S01]  /*04d0*/  @!P1 STG.E.64 desc[UR6][R4.64], R14 ;  /* 0x0000000e04009986 */ /* 0x0007e2000c101b06 */
[----:B------:R-:W-:Y:S01]  /*04e0*/  @!P1 IMAD.MOV.U32 R2, RZ, RZ, R14 ;  /* 0x000000ffff029224 */ /* 0x000fe200078e000e */
[----:B------:R-:W-:Y:S01]  /*04f0*/  @!P1 MOV R3, R15 ;  /* 0x0000000f00039202 */ /* 0x000fe20000000f00 */
[----:B------:R-:W-:Y:S06]  /*0500*/  @P2 BRA `(.L_x_1) ;  /* 0xfffffffc00242947 */ /* 0x000fec000383ffff */
.L_x_0:
[----:B------:R-:W-:Y:S05]  /*0510*/  @!P0 EXIT ;  /* 0x000000000000894d */ /* 0x000fea0003800000 */
[----:B------:R-:W3:Y:S01]  /*0520*/  LDC R6, c[0x0][0x388] ;  /* 0x0000e200ff067b82 */ /* 0x000ee20000000800 */
[----:B------:R-:W-:Y:S02]  /*0530*/  ISETP.GE.U32.AND P1, PT, R11, 0x4, PT ;  /* 0x000000040b00780c */ /* 0x000fe40003f26070 */
[----:B---3--:R-:W-:-:S04]  /*0540*/  LOP3.LUT R16, R6, 0x3, RZ, 0xc0, !PT ;  /* 0x0000000306107812 */ /* 0x008fc800078ec0ff */
[----:B------:R-:W-:-:S07]  /*0550*/  ISETP.NE.AND P0, PT, R16, RZ, PT ;  /* 0x000000ff1000720c */ /* 0x000fce0003f05270 */
[----:B------:R-:W-:Y:S06]  /*0560*/  @!P1 BRA `(.L_x_2) ;  /* 0x0000000000709947 */ /* 0x000fec0003800000 */
[----:B------:R-:W1:Y:S01]  /*0570*/  LDC.64 R8, c[0x0][0x380] ;  /* 0x0000e000ff087b82 */ /* 0x000e620000000a00 */
[----:B------:R-:W-:-:S05]  /*0580*/  IADD3 R11, PT, PT, R0, R7, RZ ;  /* 0x00000007000b7210 */ /* 0x000fca0007ffe0ff */
[----:B-1----:R-:W-:-:S05]  /*0590*/  IMAD.WIDE R8, R11, 0x4, R8 ;  /* 0x000000040b087825 */ /* 0x002fca00078e0208 */
[----:B------:R-:W2:Y:S02]  /*05a0*/  LDG.E R10, desc[UR6][R8.64] ;  /* 0x00000006080a7981 */ /* 0x000ea4000c1e1900 */
[----:B--2---:R-:W1:Y:S02]  /*05b0*/  F2F.F64.F32 R10, |R10| ;  /* 0x4000000a000a7310 */ /* 0x004e640000201800 */
[----:B-1----:R-:W-:-:S14]  /*05c0*/  DSETP.GEU.AND P1, PT, R2, R10, PT ;  /* 0x0000000a0200722a */ /* 0x002fdc0003f2e000 */
[----:B------:R1:W-:Y:S04]  /*05d0*/  @!P1 STG.E.64 desc[UR6][R4.64], R10 ;  /* 0x0000000a04009986 */ /* 0x0003e8000c101b06 */
[----:B------:R-:W2:Y:S01]  /*05e0*/  LDG.E R12, desc[UR6][R8.64+0x4] ;  /* 0x00000406080c7981 */ /* 0x000ea2000c1e1900 */
[----:B------:R-:W-:Y:S01]  /*05f0*/  @!P1 IMAD.MOV.U32 R2, RZ, RZ, R10 ;  /* 0x000000ffff029224 */ /* 0x000fe200078e000a */
[----:B------:R-:W-:Y:S01]  /*0600*/  @!P1 MOV R3, R11 ;  /* 0x0000000b00039202 */ /* 0x000fe20000000f00 */
        /* <DEDUP_REMOVED lines=9> */
[----:B-1----:R-:W3:Y:S01]  /*06a0*/  LDG.E R10, desc[UR6][R8.64+0xc] ;  /* 0x00000c06080a7981 */ /* 0x002ee2000c1e1900 */
[----:B------:R-:W-:Y:S01]  /*06b0*/  @!P1 IMAD.MOV.U32 R2, RZ, RZ, R14 ;  /* 0x000000ffff029224 */ /* 0x000fe200078e000e */
[----:B------:R-:W-:Y:S01]  /*06c0*/  @!P1 MOV R3, R15 ;  /* 0x0000000f00039202 */ /* 0x000fe20000000f00 */
[----:B------:R-:W-:Y:S01]  /*06d0*/  VIADD R7, R7, 0x4 ;  /* 0x0000000407077836 */ /* 0x000fe20000000000 */
[----:B---3--:R-:W1:Y:S04]  /*06e0*/  F2F.F64.F32 R10, |R10| ;  /* 0x4000000a000a7310 */ /* 0x008e680000201800 */
[----:B-1----:R-:W-:-:S14]  /*06f0*/  DSETP.GEU.AND P1, PT, R2, R10, PT ;  /* 0x0000000a0200722a */ /* 0x002fdc0003f2e000 */
[----:B------:R2:W-:Y:S01]  /*0700*/  @!P1 STG.E.64 desc[UR6][R4.64], R10 ;  /* 0x0000000a04009986 */ /* 0x0005e2000c101b06 */
[----:B------:R-:W-:Y:S01]  /*0710*/  @!P1 MOV R2, R10 ;  /* 0x0000000a00029202 */ /* 0x000fe20000000f00 */
[----:B------:R-:W-:-:S07]  /*0720*/  @!P1 IMAD.MOV.U32 R3, RZ, RZ, R11 ;  /* 0x000000ffff039224 */ /* 0x000fce00078e000b */
.L_x_2:
[----:B------:R-:W-:Y:S05]  /*0730*/  @!P0 EXIT ;  /* 0x000000000000894d */ /* 0x000fea0003800000 */
[----:B------:R-:W-:Y:S02]  /*0740*/  ISETP.NE.AND P1, PT, R16, 0x1, PT ;  /* 0x000000011000780c */ /* 0x000fe40003f25270 */
[----:B------:R-:W-:-:S04]  /*0750*/  LOP3.LUT R6, R6, 0x1, RZ, 0xc0, !PT ;  /* 0x0000000106067812 */ /* 0x000fc800078ec0ff */
[----:B------:R-:W-:-:S07]  /*0760*/  ISETP.NE.U32.AND P0, PT, R6, 0x1, PT ;  /* 0x000000010600780c */ /* 0x000fce0003f05070 */
[----:B------:R-:W-:Y:S06]  /*0770*/  @!P1 BRA `(.L_x_3) ;  /* 0x0000000000409947 */ /* 0x000fec0003800000 */
[----:B------:R-:W1:Y:S01]  /*0780*/  LDC.64 R8, c[0x0][0x380] ;  /* 0x0000e000ff087b82 */ /* 0x000e620000000a00 */
[----:B--2---:R-:W-:-:S05]  /*0790*/  IADD3 R13, PT, PT, R0, R7, RZ ;  /* 0x00000007000d7210 */ /* 0x004fca0007ffe0ff */
        /* <DEDUP_REMOVED lines=8> */
[----:B------:R-:W-:Y:S01]  /*0820*/  VIADD R7, R7, 0x2 ;  /* 0x0000000207077836 */ /* 0x000fe20000000000 */
[----:B--2---:R-:W2:Y:S04]  /*0830*/  F2F.F64.F32 R10, |R10| ;  /* 0x4000000a000a7310 */ /* 0x004ea80000201800 */
[----:B--2---:R-:W-:-:S14]  /*0840*/  DSETP.GEU.AND P1, PT, R2, R10, PT ;  /* 0x0000000a0200722a */ /* 0x004fdc0003f2e000 */
[----:B------:R1:W-:Y:S01]  /*0850*/  @!P1 STG.E.64 desc[UR6][R4.64], R10 ;  /* 0x0000000a04009986 */ /* 0x0003e2000c101b06 */
[----:B------:R-:W-:Y:S01]  /*0860*/  @!P1 MOV R2, R10 ;  /* 0x0000000a00029202 */ /* 0x000fe20000000f00 */
[----:B------:R-:W-:-:S07]  /*0870*/  @!P1 IMAD.MOV.U32 R3, RZ, RZ, R11 ;  /* 0x000000ffff039224 */ /* 0x000fce00078e000b */
.L_x_3:
[----:B------:R-:W-:Y:S05]  /*0880*/  @P0 EXIT ;  /* 0x000000000000094d */ /* 0x000fea0003800000 */
[----:B-1----:R-:W1:Y:S01]  /*0890*/  LDC.64 R8, c[0x0][0x380] ;  /* 0x0000e000ff087b82 */ /* 0x002e620000000a00 */
[----:B------:R-:W-:-:S05]  /*08a0*/  IADD3 R7, PT, PT, R0, R7, RZ ;  /* 0x0000000700077210 */ /* 0x000fca0007ffe0ff */
[----:B-1----:R-:W-:-:S06]  /*08b0*/  IMAD.WIDE R6, R7, 0x4, R8 ;  /* 0x0000000407067825 */ /* 0x002fcc00078e0208 */
[----:B------:R-:W3:Y:S02]  /*08c0*/  LDG.E R6, desc[UR6][R6.64] ;  /* 0x0000000606067981 */ /* 0x000ee4000c1e1900 */
[----:B---3--:R-:W1:Y:S02]  /*08d0*/  F2F.F64.F32 R8, |R6| ;  /* 0x4000000600087310 */ /* 0x008e640000201800 */
[----:B-1----:R-:W-:-:S14]  /*08e0*/  DSETP.GEU.AND P0, PT, R2, R8, PT ;  /* 0x000000080200722a */ /* 0x002fdc0003f0e000 */
[----:B------:R-:W-:Y:S05]  /*08f0*/  @P0 EXIT ;  /* 0x000000000000094d */ /* 0x000fea0003800000 */
[----:B------:R-:W-:Y:S01]  /*0900*/  STG.E.64 desc[UR6][R4.64], R8 ;  /* 0x0000000804007986 */ /* 0x000fe2000c101b06 */
[----:B------:R-:W-:Y:S05]  /*0910*/  EXIT ;  /* 0x000000000000794d */ /* 0x000fea0003800000 */
.L_x_4:
[----:B------:R-:W-:-:S00]  /*0920*/  BRA `(.L_x_4) ;  /* 0xfffffffc00fc7947 */ /* 0x000fc0000383ffff */
[----:B------:R-:W-:-:S00]  /*0930*/  NOP ;  /* 0x0000000000007918 */ /* 0x000fc00000000000 */
        /* <DEDUP_REMOVED lines=12> */
.L_x_55:


//--------------------- .text._Z4suma4GridS_      --------------------------
	.section	.text._Z4suma4GridS_,"ax",@progbits
	.align	128
        .global         _Z4suma4GridS_
        .type           _Z4suma4GridS_,@function
        .size           _Z4suma4GridS_,(.L_x_56 - _Z4suma4GridS_)
        .other          _Z4suma4GridS_,@"STO_CUDA_ENTRY STV_DEFAULT"
_Z4suma4GridS_:
.text._Z4suma4GridS_:
[----:B------:R-:W-:Y:S01]  /*0000*/  LDC R1, c[0x0][0x37c] ;  /* 0x0000df00ff017b82 */ /* 0x000fe20000000800 */
[----:B------:R-:W0:Y:S07]  /*0010*/  S2R R3, SR_TID.X ;  /* 0x0000000000037919 */ /* 0x000e2e0000002100 */
[----:B------:R-:W0:Y:S01]  /*0020*/  LDC R0, c[0x0][0x360] ;  /* 0x0000d800ff007b82 */ /* 0x000e220000000800 */
[----:B------:R-:W1:Y:S01]  /*0030*/  LDCU UR6, c[0x0][0x388] ;  /* 0x00007100ff0677ac */ /* 0x000e620008000800 */
[----:B------:R-:W2:Y:S06]  /*0040*/  S2R R2, SR_TID.Y ;  /* 0x0000000000027919 */ /* 0x000eac0000002200 */
[----:B------:R-:W0:Y:S08]  /*0050*/  S2UR UR4, SR_CTAID.X ;  /* 0x00000000000479c3 */ /* 0x000e300000002500 */
[----:B------:R-:W2:Y:S08]  /*0060*/  S2UR UR5, SR_CTAID.Y ;  /* 0x00000000000579c3 */ /* 0x000eb00000002600 */
[----:B------:R-:W2:Y:S01]  /*0070*/  LDC R7, c[0x0][0x364] ;  /* 0x0000d900ff077b82 */ /* 0x000ea20000000800 */
[----:B0-----:R-:W-:-:S02]  /*0080*/  IMAD R0, R0, UR4, R3 ;  /* 0x0000000400007c24 */ /* 0x001fc4000f8e0203 */
[----:B--2---:R-:W-:-:S05]  /*0090*/  IMAD R7, R7, UR5, R2 ;  /* 0x0000000507077c24 */ /* 0x004fca000f8e0202 */
[----:B------:R-:W-:-:S04]  /*00a0*/  VIMNMX R2, PT, PT, R0, R7, !PT ;  /* 0x0000000700027248 */ /* 0x000fc80007fe0100 */
[----:B-1----:R-:W-:-:S13]  /*00b0*/  ISETP.GE.AND P0, PT, R2, UR6, PT ;  /* 0x0000000602007c0c */ /* 0x002fda000bf06270 */
[----:B------:R-:W-:Y:S05]  /*00c0*/  @P0 EXIT ;  /* 0x000000000000094d */ /* 0x000fea0003800000 */
[----:B------:R-:W0:Y:S01]  /*00d0*/  LDC.64 R2, c[0x0][0x390] ;  /* 0x0000e400ff027b82 */ /* 0x000e220000000a00 */
[----:B------:R-:W1:Y:S01]  /*00e0*/  LDCU.64 UR4, c[0x0][0x358] ;  /* 0x00006b00ff0477ac */ /* 0x000e620008000a00 */
[----:B------:R-:W-:-:S06]  /*00f0*/  IMAD R7, R0, UR6, R7 ;  /* 0x0000000600077c24 */ /* 0x000fcc000f8e0207 */
[----:B------:R-:W2:Y:S01]  /*0100*/  LDC.64 R4, c[0x0][0x380] ;  /* 0x0000e000ff047b82 */ /* 0x000ea20000000a00 */
[----:B0-----:R-:W-:-:S06]  /*0110*/  IMAD.WIDE R2, R7, 0x4, R2 ;  /* 0x0000000407027825 */ /* 0x001fcc00078e0202 */
[----:B-1----:R-:W3:Y:S01]  /*0120*/  LDG.E R2, desc[UR4][R2.64] ;  /* 0x0000000402027981 */ /* 0x002ee2000c1e1900 */
[----:B--2---:R-:W-:-:S05]  /*0130*/  IMAD.WIDE R4, R7, 0x4, R4 ;  /* 0x0000000407047825 */ /* 0x004fca00078e0204 */
[----:B------:R-:W3:Y:S02]  /*0140*/  LDG.E R7, desc[UR4][R4.64] ;  /* 0x0000000404077981 */ /* 0x000ee4000c1e1900 */
[----:B---3--:R-:W-:-:S05]  /*0150*/  FADD R7, R2, R7 ;  /* 0x0000000702077221 */ /* 0x008fca0000000000 */
[----:B------:R-:W-:Y:S01]  /*0160*/  STG.E desc[UR4][R4.64], R7 ;  /* 0x0000000704007986 */ /* 0x000fe2000c101904 */
[----:B------:R-:W-:Y:S05]  /*0170*/  EXIT ;  /* 0x000000000000794d */ /* 0x000fea0003800000 */
.L_x_5:
        /* <DEDUP_REMOVED lines=16> */
.L_x_56:


//--------------------- .text._Z9interpola4GridS_ --------------------------
	.section	.text._Z9interpola4GridS_,"ax",@progbits
	.align	128
        .global         _Z9interpola4GridS_
        .type           _Z9interpola4GridS_,@function
        .size           _Z9interpola4GridS_,(.L_x_57 - _Z9interpola4GridS_)
        .other          _Z9interpola4GridS_,@"STO_CUDA_ENTRY STV_DEFAULT"
_Z9interpola4GridS_:
.text._Z9interpola4GridS_:
[----:B------:R-:W-:Y:S01]  /*0000*/  LDC R1, c[0x0][0x37c] ;  /* 0x0000df00ff017b82 */ /* 0x000fe20000000800 */
[----:B------:R-:W0:Y:S07]  /*0010*/  S2R R3, SR_TID.X ;  /* 0x0000000000037919 */ /* 0x000e2e0000002100 */
[----:B------:R-:W0:Y:S01]  /*0020*/  LDC R8, c[0x0][0x360] ;  /* 0x0000d800ff087b82 */ /* 0x000e220000000800 */
[----:B------:R-:W1:Y:S07]  /*0030*/  S2R R0, SR_TID.Y ;  /* 0x0000000000007919 */ /* 0x000e6e0000002200 */
[----:B------:R-:W0:Y:S08]  /*0040*/  S2UR UR4, SR_CTAID.X ;  /* 0x00000000000479c3 */ /* 0x000e300000002500 */
[----:B------:R-:W1:Y:S08]  /*0050*/  S2UR UR5, SR_CTAID.Y ;  /* 0x00000000000579c3 */ /* 0x000e700000002600 */
[----:B------:R-:W1:Y:S08]  /*0060*/  LDC R5, c[0x0][0x364] ;  /* 0x0000d900ff057b82 */ /* 0x000e700000000800 */
[----:B------:R-:W2:Y:S01]  /*0070*/  LDC R13, c[0x0][0x388] ;  /* 0x0000e200ff0d7b82 */ /* 0x000ea20000000800 */
[----:B0-----:R-:W-:-:S02]  /*0080*/  IMAD R8, R8, UR4, R3 ;  /* 0x0000000408087c24 */ /* 0x001fc4000f8e0203 */
[----:B-1----:R-:W-:-:S05]  /*0090*/  IMAD R5, R5, UR5, R0 ;  /* 0x0000000505057c24 */ /* 0x002fca000f8e0200 */
[----:B------:R-:W-:-:S04]  /*00a0*/  VIMNMX R0, PT, PT, R8, R5, !PT ;  /* 0x0000000508007248 */ /* 0x000fc80007fe0100 */
[----:B--2---:R-:W-:-:S13]  /*00b0*/  ISETP.GE.AND P0, PT, R0, R13, PT ;  /* 0x0000000d0000720c */ /* 0x004fda0003f06270 */
[----:B------:R-:W-:Y:S05]  /*00c0*/  @P0 EXIT ;  /* 0x000000000000094d */ /* 0x000fea0003800000 */
[----:B------:R-:W0:Y:S01]  /*00d0*/  LDC.64 R2, c[0x0][0x380] ;  /* 0x0000e000ff027b82 */ /* 0x000e220000000a00 */
[----:B------:R-:W1:Y:S01]  /*00e0*/  LDCU.64 UR4, c[0x0][0x358] ;  /* 0x00006b00ff0477ac */ /* 0x000e620008000a00 */
[----:B------:R-:W-:-:S06]  /*00f0*/  IMAD R7, R8, R13, R5 ;  /* 0x0000000d08077224 */ /* 0x000fcc00078e0205 */
[----:B------:R-:W2:Y:S01]  /*0100*/  LDC R9, c[0x0][0x398] ;  /* 0x0000e600ff097b82 */ /* 0x000ea20000000800 */
[----:B0-----:R-:W-:-:S07]  /*0110*/  IMAD.WIDE R2, R7, 0x4, R2 ;  /* 0x0000000407027825 */ /* 0x001fce00078e0202 */
[----:B------:R-:W0:Y:S01]  /*0120*/  LDC.64 R6, c[0x0][0x390] ;  /* 0x0000e400ff067b82 */ /* 0x000e220000000a00 */
[----:B-1----:R-:W3:Y:S01]  /*0130*/  LDG.E R11, desc[UR4][R2.64] ;  /* 0x00000004020b7981 */ /* 0x002ee2000c1e1900 */
[----:B------:R-:W-:Y:S01]  /*0140*/  SHF.L.U32 R8, R8, 0x1, RZ ;  /* 0x0000000108087819 */ /* 0x000fe200000006ff */
[----:B------:R-:W-:Y:S01]  /*0150*/  BSSY.RECONVERGENT B0, `(.L_x_6) ;  /* 0x0000010000007945 */ /* 0x000fe20003800200 */
[----:B------:R-:W-:Y:S02]  /*0160*/  SHF.L.U32 R0, R5, 0x1, RZ ;  /* 0x0000000105007819 */ /* 0x000fe400000006ff */
[----:B------:R-:W-:Y:S02]  /*0170*/  IADD3 R4, PT, PT, R8, 0x1, RZ ;  /* 0x0000000108047810 */ /* 0x000fe40007ffe0ff */
[----:B------:R-:W-:Y:S01]  /*0180*/  IADD3 R10, PT, PT, R0, 0x1, RZ ;  /* 0x00000001000a7810 */ /* 0x000fe20007ffe0ff */
[-C--:B--2---:R-:W-:Y:S01]  /*0190*/  IMAD R5, R8, R9.reuse, R0 ;  /* 0x0000000908057224 */ /* 0x084fe200078e0200 */
[----:B------:R-:W-:-:S02]  /*01a0*/  ISETP.GE.AND P0, PT, R4, R9, PT ;  /* 0x000000090400720c */ /* 0x000fc40003f06270 */
[----:B------:R-:W-:Y:S01]  /*01b0*/  ISETP.GE.AND P1, PT, R10, R9, PT ;  /* 0x000000090a00720c */ /* 0x000fe20003f26270 */
[----:B0-----:R-:W-:-:S04]  /*01c0*/  IMAD.WIDE R6, R5, 0x4, R6 ;  /* 0x0000000405067825 */ /* 0x001fc800078e0206 */
[----:B------:R-:W-:Y:S01]  /*01d0*/  IMAD.WIDE R4, R13, 0x4, R2 ;  /* 0x000000040d047825 */ /* 0x000fe200078e0202 */
[----:B---3--:R0:W-:Y:S05]  /*01e0*/  STG.E desc[UR4][R6.64], R11 ;  /* 0x0000000b06007986 */ /* 0x0081ea000c101904 */
[----:B------:R-:W-:Y:S05]  /*01f0*/  @P0 BRA `(.L_x_7) ;  /* 0x0000000000140947 */ /* 0x000fea0003800000 */
[----:B------:R-:W2:Y:S02]  /*0200*/  LDG.E R10, desc[UR4][R4.64] ;  /* 0x00000004040a7981 */ /* 0x000ea4000c1e1900 */
[----:B--2---:R-:W-:Y:S01]  /*0210*/  FADD R12, R11, R10 ;  /* 0x0000000a0b0c7221 */ /* 0x004fe20000000000 */
[----:B0-----:R-:W-:-:S04]  /*0220*/  IMAD.WIDE R10, R9, 0x4, R6 ;  /* 0x00000004090a7825 */ /* 0x001fc800078e0206 */
[----:B------:R-:W-:-:S05]  /*0230*/  FMUL R13, R12, 0.5 ;  /* 0x3f0000000c0d7820 */ /* 0x000fca0000400000 */
[----:B------:R1:W-:Y:S02]  /*0240*/  STG.E desc[UR4][R10.64], R13 ;  /* 0x0000000d0a007986 */ /* 0x0003e4000c101904 */
.L_x_7:
[----:B------:R-:W-:Y:S05]  /*0250*/  BSYNC.RECONVERGENT B0 ;  /* 0x0000000000007941 */ /* 0x000fea0003800200 */
.L_x_6:
[----:B------:R-:W-:Y:S05]  /*0260*/  @P1 EXIT ;  /* 0x000000000000194d */ /* 0x000fea0003800000 */
[----:B-1----:R-:W2:Y:S04]  /*0270*/  LDG.E R10, desc[UR4][R2.64] ;  /* 0x00000004020a7981 */ /* 0x002ea8000c1e1900 */
[----:B0-----:R-:W2:Y:S02]  /*0280*/  LDG.E R11, desc[UR4][R2.64+0x4] ;  /* 0x00000404020b7981 */ /* 0x001ea4000c1e1900 */
[----:B--2---:R-:W-:-:S04]  /*0290*/  FADD R10, R10, R11 ;  /* 0x0000000b0a0a7221 */ /* 0x004fc80000000000 */
[----:B------:R-:W-:-:S05]  /*02a0*/  FMUL R11, R10, 0.5 ;  /* 0x3f0000000a0b7820 */ /* 0x000fca0000400000 */
[----:B------:R0:W-:Y:S01]  /*02b0*/  STG.E desc[UR4][R6.64+0x4], R11 ;  /* 0x0000040b06007986 */ /* 0x0001e2000c101904 */
[----:B------:R-:W-:Y:S05]  /*02c0*/  @P0 EXIT ;  /* 0x000000000000094d */ /* 0x000fea0003800000 */
[----:B0-----:R-:W2:Y:S01]  /*02d0*/  LDG.E R6, desc[UR4][R2.64] ;  /* 0x0000000402067981 */ /* 0x001ea2000c1e1900 */
[----:B------:R-:W0:Y:S03]  /*02e0*/  LDCU.64 UR6, c[0x0][0x390] ;  /* 0x00007200ff0677ac */ /* 0x000e260008000a00 */
[----:B------:R-:W2:Y:S04]  /*02f0*/  LDG.E R7, desc[UR4][R4.64] ;  /* 0x0000000404077981 */ /* 0x000ea8000c1e1900 */
[----:B------:R-:W3:Y:S04]  /*0300*/  LDG.E R11, desc[UR4][R2.64+0x4] ;  /* 0x00000404020b7981 */ /* 0x000ee8000c1e1900 */
[----:B------:R-:W4:Y:S01]  /*0310*/  LDG.E R10, desc[UR4][R4.64+0x4] ;  /* 0x00000404040a7981 */ /* 0x000f22000c1e1900 */
[----:B------:R-:W-:-:S05]  /*0320*/  IMAD R9, R8, R9, R9 ;  /* 0x0000000908097224 */ /* 0x000fca00078e0209 */
[----:B------:R-:W-:-:S04]  /*0330*/  IADD3 R0, P0, PT, R0, R9, RZ ;  /* 0x0000000900007210 */ /* 0x000fc80007f1e0ff */
[----:B------:R-:W-:Y:S01]  /*0340*/  LEA.HI.X.SX32 R9, R9, RZ, 0x1, P0 ;  /* 0x000000ff09097211 */ /* 0x000fe200000f0eff */
[----:B--2---:R-:W-:-:S04]  /*0350*/  FADD R6, R6, R7 ;  /* 0x0000000706067221 */ /* 0x004fc80000000000 */
[----:B---3--:R-:W-:Y:S01]  /*0360*/  FADD R11, R6, R11 ;  /* 0x0000000b060b7221 */ /* 0x008fe20000000000 */
[----:B0-----:R-:W-:-:S03]  /*0370*/  LEA R6, P0, R0, UR6, 0x2 ;  /* 0x0000000600067c11 */ /* 0x001fc6000f8010ff */
[----:B----4-:R-:W-:Y:S01]  /*0380*/  FADD R10, R11, R10 ;  /* 0x0000000a0b0a7221 */ /* 0x010fe20000000000 */
[----:B------:R-:W-:-:S03]  /*0390*/  LEA.HI.X R7, R0, UR7, R9, 0x2, P0 ;  /* 0x0000000700077c11 */ /* 0x000fc600080f1409 */
[----:B------:R-:W-:-:S05]  /*03a0*/  FMUL R3, R10, 0.25 ;  /* 0x3e8000000a037820 */ /* 0x000fca0000400000 */
[----:B------:R-:W-:Y:S01]  /*03b0*/  STG.E desc[UR4][R6.64+0x4], R3 ;  /* 0x0000040306007986 */ /* 0x000fe2000c101904 */
[----:B------:R-:W-:Y:S05]  /*03c0*/  EXIT ;  /* 0x000000000000794d */ /* 0x000fea0003800000 */
.L_x_8:
        /* <DEDUP_REMOVED lines=11> */
.L_x_57:


//--------------------- .text._Z6exacta4GridS_    --------------------------
	.section	.text._Z6exacta4GridS_,"ax",@progbits
	.align	128
        .global         _Z6exacta4GridS_
        .type           _Z6exacta4GridS_,@function
        .size           _Z6exacta4GridS_,(.L_x_58 - _Z6exacta4GridS_)
        .other          _Z6exacta4GridS_,@"STO_CUDA_ENTRY STV_DEFAULT"
_Z6exacta4GridS_:
.text._Z6exacta4GridS_:
[----:B------:R-:W-:Y:S08]  /*0000*/  LDC R1, c[0x0][0x37c] ;  /* 0x0000df00ff017b82 */ /* 0x000ff00000000800 */
[----:B------:R-:W0:Y:S01]  /*0010*/  LDC R7, c[0x0][0x388] ;  /* 0x0000e200ff077b82 */ /* 0x000e220000000800 */
[----:B------:R-:W1:Y:S07]  /*0020*/  LDCU.64 UR4, c[0x0][0x358] ;  /* 0x00006b00ff0477ac */ /* 0x000e6e0008000a00 */
[----:B------:R-:W0:Y:S08]  /*0030*/  LDC.64 R2, c[0x0][0x390] ;  /* 0x0000e400ff027b82 */ /* 0x000e300000000a00 */
[----:B------:R-:W2:Y:S01]  /*0040*/  LDC.64 R4, c[0x0][0x380] ;  /* 0x0000e000ff047b82 */ /* 0x000ea20000000a00 */
[----:B0-----:R-:W-:-:S06]  /*0050*/  IMAD.WIDE R2, R7, 0x4, R2 ;  /* 0x0000000407027825 */ /* 0x001fcc00078e0202 */
[----:B-1----:R-:W3:Y:S01]  /*0060*/  LDG.E R2, desc[UR4][R2.64+0x4] ;  /* 0x0000040402027981 */ /* 0x002ee2000c1e1900 */
[----:B--2---:R-:W-:-:S04]  /*0070*/  IMAD.WIDE R4, R7, 0x4, R4 ;  /* 0x0000000407047825 */ /* 0x004fc800078e0204 */
[----:B---3--:R-:W-:-:S05]  /*0080*/  FMUL R7, R2, 0.0625 ;  /* 0x3d80000002077820 */ /* 0x008fca0000400000 */
[----:B------:R-:W-:Y:S01]  /*0090*/  STG.E desc[UR4][R4.64+0x4], R7 ;  /* 0x0000040704007986 */ /* 0x000fe2000c101904 */
[----:B------:R-:W-:Y:S05]  /*00a0*/  EXIT ;  /* 0x000000000000794d */ /* 0x000fea0003800000 */
.L_x_9:
        /* <DEDUP_REMOVED lines=13> */
.L_x_58:


//--------------------- .text._Z9restringe4GridS_ --------------------------
	.section	.text._Z9restringe4GridS_,"ax",@progbits
	.align	128
        .global         _Z9restringe4GridS_
        .type           _Z9restringe4GridS_,@function
        .size           _Z9restringe4GridS_,(.L_x_59 - _Z9restringe4GridS_)
        .other          _Z9restringe4GridS_,@"STO_CUDA_ENTRY STV_DEFAULT"
_Z9restringe4GridS_:
.text._Z9restringe4GridS_:
[----:B------:R-:W-:Y:S01]  /*0000*/  LDC R1, c[0x0][0x37c] ;  /* 0x0000df00ff017b82 */ /* 0x000fe20000000800 */
[----:B------:R-:W0:Y:S07]  /*0010*/  S2R R0, SR_TID.X ;  /* 0x0000000000007919 */ /* 0x000e2e0000002100 */
[----:B------:R-:W0:Y:S01]  /*0020*/  S2UR UR4, SR_CTAID.X ;  /* 0x00000000000479c3 */ /* 0x000e220000002500 */
[----:B------:R-:W1:Y:S01]  /*0030*/  LDCU UR6, c[0x0][0x398] ;  /* 0x00007300ff0677ac */ /* 0x000e620008000800 */
[----:B------:R-:W2:Y:S06]  /*0040*/  S2R R5, SR_TID.Y ;  /* 0x0000000000057919 */ /* 0x000eac0000002200 */
[----:B------:R-:W0:Y:S08]  /*0050*/  LDC R3, c[0x0][0x360] ;  /* 0x0000d800ff037b82 */ /* 0x000e300000000800 */
[----:B------:R-:W2:Y:S08]  /*0060*/  S2UR UR5, SR_CTAID.Y ;  /* 0x00000000000579c3 */ /* 0x000eb00000002600 */
[----:B------:R-:W2:Y:S01]  /*0070*/  LDC R2, c[0x0][0x364] ;  /* 0x0000d900ff027b82 */ /* 0x000ea20000000800 */
[----:B0-----:R-:W-:Y:S01]  /*0080*/  IMAD R3, R3, UR4, R0 ;  /* 0x0000000403037c24 */ /* 0x001fe2000f8e0200 */
[----:B-1----:R-:W-:Y:S01]  /*0090*/  UIADD3 UR4, UPT, UPT, UR6, -0x1, URZ ;  /* 0xffffffff06047890 */ /* 0x002fe2000fffe0ff */
[----:B--2---:R-:W-:-:S05]  /*00a0*/  IMAD R0, R2, UR5, R5 ;  /* 0x0000000502007c24 */ /* 0x004fca000f8e0205 */
[----:B------:R-:W-:-:S04]  /*00b0*/  VIMNMX R2, PT, PT, R3, R0, !PT ;  /* 0x0000000003027248 */ /* 0x000fc80007fe0100 */
[----:B------:R-:W-:-:S04]  /*00c0*/  ISETP.GE.AND P0, PT, R2, UR4, PT ;  /* 0x0000000402007c0c */ /* 0x000fc8000bf06270 */
[----:B------:R-:W-:-:S04]  /*00d0*/  ISETP.LT.OR P0, PT, R3, 0x1, P0 ;  /* 0x000000010300780c */ /* 0x000fc80000701670 */
[----:B------:R-:W-:-:S13]  /*00e0*/  ISETP.EQ.OR P0, PT, R0, RZ, P0 ;  /* 0x000000ff0000720c */ /* 0x000fda0000702670 */
[----:B------:R-:W-:Y:S05]  /*00f0*/  @P0 EXIT ;  /* 0x000000000000094d */ /* 0x000fea0003800000 */
[----:B------:R-:W0:Y:S01]  /*0100*/  LDC R11, c[0x0][0x388] ;  /* 0x0000e200ff0b7b82 */ /* 0x000e220000000800 */
[----:B------:R-:W-:Y:S01]  /*0110*/  SHF.L.U32 R5, R0, 0x1, RZ ;  /* 0x0000000100057819 */ /* 0x000fe200000006ff */
[----:B------:R-:W1:Y:S06]  /*0120*/  LDCU.64 UR4, c[0x0][0x358] ;  /* 0x00006b00ff0477ac */ /* 0x000e6c0008000a00 */
[----:B------:R-:W2:Y:S01]  /*0130*/  LDC.64 R8, c[0x0][0x380] ;  /* 0x0000e000ff087b82 */ /* 0x000ea20000000a00 */
[----:B0-----:R-:W-:-:S05]  /*0140*/  IMAD R2, R3, R11, RZ ;  /* 0x0000000b03027224 */ /* 0x001fca00078e02ff */
[C---:B------:R-:W-:Y:S02]  /*0150*/  LEA R7, R2.reuse, R5, 0x1 ;  /* 0x0000000502077211 */ /* 0x040fe400078e08ff */
[----:B------:R-:W-:-:S03]  /*0160*/  LEA R2, R2, -R11, 0x1 ;  /* 0x8000000b02027211 */ /* 0x000fc600078e08ff */
[----:B--2---:R-:W-:Y:S01]  /*0170*/  IMAD.WIDE R6, R7, 0x4, R8 ;  /* 0x0000000407067825 */ /* 0x004fe200078e0208 */
[----:B------:R-:W-:-:S04]  /*0180*/  IADD3 R5, PT, PT, R5, R2, RZ ;  /* 0x0000000205057210 */ /* 0x000fc80007ffe0ff */
[----:B-1----:R-:W2:Y:S01]  /*0190*/  LDG.E R13, desc[UR4][R6.64+-0x4] ;  /* 0xfffffc04060d7981 */ /* 0x002ea2000c1e1900 */
[----:B------:R-:W-:-:S03]  /*01a0*/  IMAD.WIDE R8, R5, 0x4, R8 ;  /* 0x0000000405087825 */ /* 0x000fc600078e0208 */
[----:B------:R-:W3:Y:S01]  /*01b0*/  LDG.E R15, desc[UR4][R6.64+0x4] ;  /* 0x00000404060f7981 */ /* 0x000ee2000c1e1900 */
[----:B------:R-:W-:-:S03]  /*01c0*/  IMAD.WIDE R10, R11, 0x4, R6 ;  /* 0x000000040b0a7825 */ /* 0x000fc600078e0206 */
[----:B------:R-:W4:Y:S04]  /*01d0*/  LDG.E R4, desc[UR4][R8.64] ;  /* 0x0000000408047981 */ /* 0x000f28000c1e1900 */
[----:B------:R-:W4:Y:S04]  /*01e0*/  LDG.E R5, desc[UR4][R10.64] ;  /* 0x000000040a057981 */ /* 0x000f28000c1e1900 */
[----:B------:R-:W5:Y:S04]  /*01f0*/  LDG.E R2, desc[UR4][R6.64] ;  /* 0x0000000406027981 */ /* 0x000f68000c1e1900 */
[----:B------:R-:W5:Y:S04]  /*0200*/  LDG.E R17, desc[UR4][R8.64+-0x4] ;  /* 0xfffffc0408117981 */ /* 0x000f68000c1e1900 */
[----:B------:R-:W5:Y:S04]  /*0210*/  LDG.E R19, desc[UR4][R8.64+0x4] ;  /* 0x0000040408137981 */ /* 0x000f68000c1e1900 */
[----:B------:R-:W5:Y:S04]  /*0220*/  LDG.E R21, desc[UR4][R10.64+-0x4] ;  /* 0xfffffc040a157981 */ /* 0x000f68000c1e1900 */
[----:B------:R-:W5:Y:S01]  /*0230*/  LDG.E R23, desc[UR4][R10.64+0x8] ;  /* 0x000008040a177981 */ /* 0x000f62000c1e1900 */
[----:B------:R-:W-:-:S02]  /*0240*/  IMAD R3, R3, UR6, R0 ;  /* 0x0000000603037c24 */ /* 0x000fc4000f8e0200 */
[----:B----4-:R-:W-:-:S04]  /*0250*/  FADD R4, R4, R5 ;  /* 0x0000000504047221 */ /* 0x010fc80000000000 */
[----:B--2---:R-:W-:-:S04]  /*0260*/  FADD R4, R4, R13 ;  /* 0x0000000d04047221 */ /* 0x004fc80000000000 */
[----:B---3--:R-:W-:Y:S02]  /*0270*/  FADD R15, R4, R15 ;  /* 0x0000000f040f7221 */ /* 0x008fe40000000000 */
[----:B------:R-:W0:Y:S02]  /*0280*/  LDC.64 R4, c[0x0][0x390] ;  /* 0x0000e400ff047b82 */ /* 0x000e240000000a00 */
[----:B------:R-:W-:-:S04]  /*0290*/  FADD R15, R15, R15 ;  /* 0x0000000f0f0f7221 */ /* 0x000fc80000000000 */
[----:B-----5:R-:W-:-:S04]  /*02a0*/  FFMA R2, R2, 4, R15 ;  /* 0x4080000002027823 */ /* 0x020fc8000000000f */
[----:B------:R-:W-:-:S04]  /*02b0*/  FADD R2, R2, R17 ;  /* 0x0000001102027221 */ /* 0x000fc80000000000 */
[----:B------:R-:W-:-:S04]  /*02c0*/  FADD R2, R2, R19 ;  /* 0x0000001302027221 */ /* 0x000fc80000000000 */
[----:B------:R-:W-:-:S04]  /*02d0*/  FADD R2, R2, R21 ;  /* 0x0000001502027221 */ /* 0x000fc80000000000 */
[----:B------:R-:W-:Y:S01]  /*02e0*/  FADD R2, R2, R23 ;  /* 0x0000001702027221 */ /* 0x000fe20000000000 */
[----:B0-----:R-:W-:-:S04]  /*02f0*/  IMAD.WIDE R4, R3, 0x4, R4 ;  /* 0x0000000403047825 */ /* 0x001fc800078e0204 */
[----:B------:R-:W-:-:S05]  /*0300*/  FMUL R3, R2, 0.0625 ;  /* 0x3d80000002037820 */ /* 0x000fca0000400000 */
[----:B------:R-:W-:Y:S01]  /*0310*/  STG.E desc[UR4][R4.64], R3 ;  /* 0x0000000304007986 */ /* 0x000fe2000c101904 */
[----:B------:R-:W-:Y:S05]  /*0320*/  EXIT ;  /* 0x000000000000794d */ /* 0x000fea0003800000 */
.L_x_10:
        /* <DEDUP_REMOVED lines=13> */
.L_x_59:


//--------------------- .text._Z7defecto4GridS_S_ --------------------------
	.section	.text._Z7defecto4GridS_S_,"ax",@progbits
	.align	128
        .global         _Z7defecto4GridS_S_
        .type           _Z7defecto4GridS_S_,@function
        .size           _Z7defecto4GridS_S_,(.L_x_50 - _Z7defecto4GridS_S_)
        .other          _Z7defecto4GridS_S_,@"STO_CUDA_ENTRY STV_DEFAULT"
_Z7defecto4GridS_S_:
.text._Z7defecto4GridS_S_:
[----:B------:R-:W-:Y:S01]  /*0000*/  LDC R1, c[0x0][0x37c] ;  /* 0x0000df00ff017b82 */ /* 0x000fe20000000800 */
[----:B------:R-:W0:Y:S07]  /*0010*/  S2R R3, SR_TID.X ;  /* 0x0000000000037919 */ /* 0x000e2e0000002100 */
[----:B------:R-:W0:Y:S01]  /*0020*/  LDC R24, c[0x0][0x360] ;  /* 0x0000d800ff187b82 */ /* 0x000e220000000800 */
[----:B------:R-:W1:Y:S01]  /*0030*/  LDCU UR4, c[0x0][0x388] ;  /* 0x00007100ff0477ac */ /* 0x000e620008000800 */
[----:B------:R-:W2:Y:S06]  /*0040*/  S2R R0, SR_TID.Y ;  /* 0x0000000000007919 */ /* 0x000eac0000002200 */
[----:B------:R-:W0:Y:S08]  /*0050*/  S2UR UR5, SR_CTAID.X ;  /* 0x00000000000579c3 */ /* 0x000e300000002500 */
[----:B------:R-:W2:Y:S01]  /*0060*/  S2UR UR6, SR_CTAID.Y ;  /* 0x00000000000679c3 */ /* 0x000ea20000002600 */
[----:B-1----:R-:W-:-:S07]  /*0070*/  UIADD3 UR4, UPT, UPT, UR4, -0x1, URZ ;  /* 0xffffffff04047890 */ /* 0x002fce000fffe0ff */
[----:B------:R-:W2:Y:S01]  /*0080*/  LDC R25, c[0x0][0x364] ;  /* 0x0000d900ff197b82 */ /* 0x000ea20000000800 */
[----:B0-----:R-:W-:Y:S02]  /*0090*/  IMAD R24, R24, UR5, R3 ;  /* 0x0000000518187c24 */ /* 0x001fe4000f8e0203 */
[----:B--2---:R-:W-:-:S05]  /*00a0*/  IMAD R25, R25, UR6, R0 ;  /* 0x0000000619197c24 */ /* 0x004fca000f8e0200 */
[----:B------:R-:W-:-:S04]  /*00b0*/  VIMNMX R0, PT, PT, R24, R25, !PT ;  /* 0x0000001918007248 */ /* 0x000fc80007fe0100 */
[----:B------:R-:W-:-:S04]  /*00c0*/  ISETP.GE.AND P0, PT, R0, UR4, PT ;  /* 0x0000000400007c0c */ /* 0x000fc8000bf06270 */
[----:B------:R-:W-:-:S04]  /*00d0*/  ISETP.LT.OR P0, PT, R24, 0x1, P0 ;  /* 0x000000011800780c */ /* 0x000fc80000701670 */
[----:B------:R-:W-:-:S13]  /*00e0*/  ISETP.EQ.OR P0, PT, R25, RZ, P0 ;  /* 0x000000ff1900720c */ /* 0x000fda0000702670 */
[----:B------:R-:W-:Y:S05]  /*00f0*/  @P0 EXIT ;  /* 0x000000000000094d */ /* 0x000fea0003800000 */
[----:B------:R-:W0:Y:S08]  /*0100*/  I2F.F64.U32 R4, UR4 ;  /* 0x0000000400047d12 */ /* 0x000e300008201800 */
[----:B0-----:R-:W0:Y:S01]  /*0110*/  MUFU.RCP64H R3, R5 ;  /* 0x0000000500037308 */ /* 0x001e220000001800 */
[----:B------:R-:W-:-:S05]  /*0120*/  VIADD R2, R5, 0x300402 ;  /* 0x0030040205027836 */ /* 0x000fca0000000000 */
[----:B------:R-:W-:Y:S01]  /*0130*/  FSETP.GEU.AND P0, PT, |R2|, 5.8789094863358348022e-39, PT ;  /* 0x004004020200780b */ /* 0x000fe20003f0e200 */
[----:B0-----:R-:W-:-:S08]  /*0140*/  DFMA R6, -R4, R2, 1 ;  /* 0x3ff000000406742b */ /* 0x001fd00000000102 */
[----:B------:R-:W-:-:S08]  /*0150*/  DFMA R6, R6, R6, R6 ;  /* 0x000000060606722b */ /* 0x000fd00000000006 */
[----:B------:R-:W-:-:S08]  /*0160*/  DFMA R6, R2, R6, R2 ;  /* 0x000000060206722b */ /* 0x000fd00000000002 */
[----:B------:R-:W-:-:S08]  /*0170*/  DFMA R8, -R4, R6, 1 ;  /* 0x3ff000000408742b */ /* 0x000fd00000000106 */
[----:B------:R-:W-:Y:S01]  /*0180*/  DFMA R2, R6, R8, R6 ;  /* 0x000000080602722b */ /* 0x000fe20000000006 */
[----:B------:R-:W-:Y:S10]  /*0190*/  @P0 BRA `(.L_x_11) ;  /* 0x0000000000180947 */ /* 0x000ff40003800000 */
[----:B------:R-:W-:-:S05]  /*01a0*/  LOP3.LUT R0, R5, 0x7fffffff, RZ, 0xc0, !PT ;  /* 0x7fffffff05007812 */ /* 0x000fca00078ec0ff */
[----:B------:R-:W-:Y:S01]  /*01b0*/  VIADD R6, R0, 0xfff00000 ;  /* 0xfff0000000067836 */ /* 0x000fe20000000000 */
[----:B------:R-:W-:-:S07]  /*01c0*/  MOV R0, 0x1e0 ;  /* 0x000001e000007802 */ /* 0x000fce0000000f00 */
[----:B------:R-:W-:Y:S05]  /*01d0*/  CALL.REL.NOINC `($__internal_0_$__cuda_sm20_dblrcp_rn_slowpath_v3) ;  /* 0x0000000400007944 */ /* 0x000fea0003c00000 */
[----:B------:R-:W-:Y:S02]  /*01e0*/  IMAD.MOV.U32 R2, RZ, RZ, R4 ;  /* 0x000000ffff027224 */ /* 0x000fe400078e0004 */
[----:B------:R-:W-:-:S07]  /*01f0*/  IMAD.MOV.U32 R3, RZ, RZ, R5 ;  /* 0x000000ffff037224 */ /* 0x000fce00078e0005 */
.L_x_11:
[----:B------:R-:W-:-:S07]  /*0200*/  MOV R0, 0x220 ;  /* 0x0000022000007802 */ /* 0x000fce0000000f00 */
[----:B------:R-:W-:Y:S05]  /*0210*/  CALL.REL.NOINC `($_Z7defecto4GridS_S_$__internal_accurate_pow) ;  /* 0x0000000c00007944 */ /* 0x000fea0003c00000 */
[----:B------:R-:W0:Y:S01]  /*0220*/  LDC R11, c[0x0][0x388] ;  /* 0x0000e200ff0b7b82 */ /* 0x000e220000000800 */
[----:B------:R-:W1:Y:S07]  /*0230*/  LDCU.64 UR4, c[0x0][0x358] ;  /* 0x00006b00ff0477ac */ /* 0x000e6e0008000a00 */
[----:B------:R-:W2:Y:S08]  /*0240*/  LDC.64 R18, c[0x0][0x380] ;  /* 0x0000e000ff127b82 */ /* 0x000eb00000000a00 */
[----:B------:R-:W3:Y:S01]  /*0250*/  LDC.64 R14, c[0x0][0x390] ;  /* 0x0000e400ff0e7b82 */ /* 0x000ee20000000a00 */
[----:B0-----:R-:W-:-:S02]  /*0260*/  IMAD R0, R24, R11, -R11 ;  /* 0x0000000b18007224 */ /* 0x001fc400078e0a0b */
[----:B------:R-:W-:Y:S02]  /*0270*/  IMAD R24, R24, R11, R25 ;  /* 0x0000000b18187224 */ /* 0x000fe400078e0219 */
[----:B------:R-:W-:Y:S02]  /*0280*/  IMAD.IADD R25, R25, 0x1, R0 ;  /* 0x0000000119197824 */ /* 0x000fe400078e0200 */
[----:B--2---:R-:W-:-:S04]  /*0290*/  IMAD.WIDE R16, R24, 0x4, R18 ;  /* 0x0000000418107825 */ /* 0x004fc800078e0212 */
[----:B------:R-:W-:Y:S01]  /*02a0*/  IMAD.WIDE R18, R25, 0x4, R18 ;  /* 0x0000000419127825 */ /* 0x000fe200078e0212 */
[----:B-1----:R-:W2:Y:S03]  /*02b0*/  LDG.E R0, desc[UR4][R16.64] ;  /* 0x0000000410007981 */ /* 0x002ea6000c1e1900 */
[----:B------:R-:W-:Y:S01]  /*02c0*/  IMAD.WIDE R10, R11, 0x4, R16 ;  /* 0x000000040b0a7825 */ /* 0x000fe200078e0210 */
[----:B------:R-:W2:Y:S04]  /*02d0*/  LDG.E R9, desc[UR4][R18.64] ;  /* 0x0000000412097981 */ /* 0x000ea8000c1e1900 */
[----:B------:R-:W4:Y:S04]  /*02e0*/  LDG.E R7, desc[UR4][R16.64+-0x4] ;  /* 0xfffffc0410077981 */ /* 0x000f28000c1e1900 */
[----:B------:R-:W5:Y:S04]  /*02f0*/  LDG.E R10, desc[UR4][R10.64] ;  /* 0x000000040a0a7981 */ /* 0x000f68000c1e1900 */
[----:B------:R-:W4:Y:S01]  /*0300*/  LDG.E R8, desc[UR4][R16.64+0x4] ;  /* 0x0000040410087981 */ /* 0x000f22000c1e1900 */
[----:B---3--:R-:W-:-:S05]  /*0310*/  IMAD.WIDE R14, R24, 0x4, R14 ;  /* 0x00000004180e7825 */ /* 0x008fca00078e020e */
[----:B------:R-:W3:Y:S01]  /*0320*/  LDG.E R6, desc[UR4][R14.64] ;  /* 0x000000040e067981 */ /* 0x000ee2000c1e1900 */
[----:B------:R-:W-:-:S10]  /*0330*/  DADD R12, R2, 2 ;  /* 0x40000000020c7429 */ /* 0x000fd40000000000 */
[----:B------:R-:W-:-:S04]  /*0340*/  LOP3.LUT R12, R13, 0x7ff00000, RZ, 0xc0, !PT ;  /* 0x7ff000000d0c7812 */ /* 0x000fc800078ec0ff */
[----:B------:R-:W-:Y:S01]  /*0350*/  ISETP.NE.AND P0, PT, R12, 0x7ff00000, PT ;  /* 0x7ff000000c00780c */ /* 0x000fe20003f05270 */
[----:B------:R-:W-:-:S12]  /*0360*/  DSETP.NEU.AND P1, PT, R2, RZ, PT ;  /* 0x000000ff0200722a */ /* 0x000fd80003f2d000 */
[C---:B------:R-:W-:Y:S02]  /*0370*/  DSETP.NEU.OR P0, PT, R2.reuse, +INF , P0 ;  /* 0x7ff000000200742a */ /* 0x040fe4000070d400 */
[----:B------:R-:W-:Y:S01]  /*0380*/  @!P1 CS2R R4, SRZ ;  /* 0x0000000000049805 */ /* 0x000fe2000001ff00 */
[----:B------:R-:W-:-:S11]  /*0390*/  DSETP.NEU.AND P1, PT, R2, 1, PT ;  /* 0x3ff000000200742a */ /* 0x000fd60003f2d000 */
[----:B------:R-:W-:-:S05]  /*03a0*/  @!P0 IMAD.MOV.U32 R5, RZ, RZ, 0x7ff00000 ;  /* 0x7ff00000ff058424 */ /* 0x000fca00078e00ff */
[----:B------:R-:W-:-:S04]  /*03b0*/  FSEL R5, R5, 1.875, P1 ;  /* 0x3ff0000005057808 */ /* 0x000fc80000800000 */
[----:B------:R-:W0:Y:S01]  /*03c0*/  MUFU.RCP64H R3, R5 ;  /* 0x0000000500037308 */ /* 0x000e220000001800 */
[----:B------:R-:W-:Y:S02]  /*03d0*/  @!P0 IMAD.MOV.U32 R4, RZ, RZ, 0x0 ;  /* 0x00000000ff048424 */ /* 0x000fe400078e00ff */
[----:B------:R-:W-:-:S03]  /*03e0*/  IMAD.MOV.U32 R2, RZ, RZ, 0x1 ;  /* 0x00000001ff027424 */ /* 0x000fc600078e00ff */
[----:B------:R-:W-:-:S06]  /*03f0*/  FSEL R4, R4, RZ, P1 ;  /* 0x000000ff04047208 */ /* 0x000fcc0000800000 */
[----:B0-----:R-:W-:-:S08]  /*0400*/  DFMA R12, -R4, R2, 1 ;  /* 0x3ff00000040c742b */ /* 0x001fd00000000102 */
[----:B------:R-:W-:-:S08]  /*0410*/  DFMA R12, R12, R12, R12 ;  /* 0x0000000c0c0c722b */ /* 0x000fd0000000000c */
[----:B------:R-:W-:-:S08]  /*0420*/  DFMA R12, R2, R12, R2 ;  /* 0x0000000c020c722b */ /* 0x000fd00000000002 */
[----:B------:R-:W-:-:S08]  /*0430*/  DFMA R2, -R4, R12, 1 ;  /* 0x3ff000000402742b */ /* 0x000fd0000000010c */
[----:B------:R-:W-:Y:S01]  /*0440*/  DFMA R2, R12, R2, R12 ;  /* 0x000000020c02722b */ /* 0x000fe2000000000c */
[----:B------:R-:W-:Y:S01]  /*0450*/  BSSY.RECONVERGENT B0, `(.L_x_12) ;  /* 0x0000012000007945 */ /* 0x000fe20003800200 */
[----:B--2---:R-:W-:-:S04]  /*0460*/  FFMA R9, R0, 4, -R9 ;  /* 0x4080000000097823 */ /* 0x004fc80000000809 */
[----:B-----5:R-:W-:-:S04]  /*0470*/  FADD R10, R9, -R10 ;  /* 0x8000000a090a7221 */ /* 0x020fc80000000000 */
[----:B----4-:R-:W-:-:S04]  /*0480*/  FADD R7, R10, -R7 ;  /* 0x800000070a077221 */ /* 0x010fc80000000000 */
[----:B------:R-:W-:-:S06]  /*0490*/  FADD R8, R7, -R8 ;  /* 0x8000000807087221 */ /* 0x000fcc0000000000 */
[----:B------:R-:W0:Y:S02]  /*04a0*/  F2F.F64.F32 R8, R8 ;  /* 0x0000000800087310 */ /* 0x000e240000201800 */
[----:B0-----:R-:W-:-:S08]  /*04b0*/  DMUL R10, R8, R2 ;  /* 0x00000002080a7228 */ /* 0x001fd00000000000 */
[----:B------:R-:W-:-:S08]  /*04c0*/  DFMA R12, -R4, R10, R8 ;  /* 0x0000000a040c722b */ /* 0x000fd00000000108 */
[----:B------:R-:W-:Y:S01]  /*04d0*/  DFMA R2, R2, R12, R10 ;  /* 0x0000000c0202722b */ /* 0x000fe2000000000a */
[----:B------:R-:W-:Y:S01]  /*04e0*/  FSETP.GEU.AND P1, PT, |R9|, 6.5827683646048100446e-37, PT ;  /* 0x036000000900780b */ /* 0x000fe20003f2e200 */
[----:B---3--:R-:W0:Y:S08]  /*04f0*/  F2F.F64.F32 R6, R6 ;  /* 0x0000000600067310 */ /* 0x008e300000201800 */
[----:B------:R-:W-:-:S05]  /*0500*/  FFMA R0, RZ, R5, R3 ;  /* 0x00000005ff007223 */ /* 0x000fca0000000003 */
[----:B------:R-:W-:-:S13]  /*0510*/  FSETP.GT.AND P0, PT, |R0|, 1.469367938527859385e-39, PT ;  /* 0x001000000000780b */ /* 0x000fda0003f04200 */
[----:B0-----:R-:W-:Y:S05]  /*0520*/  @P0 BRA P1, `(.L_x_13) ;  /* 0x0000000000100947 */ /* 0x001fea0000800000 */
[----:B------:R-:W-:-:S07]  /*0530*/  MOV R0, 0x550 ;  /* 0x0000055000007802 */ /* 0x000fce0000000f00 */
[----:B------:R-:W-:Y:S05]  /*0540*/  CALL.REL.NOINC `($__internal_1_$__cuda_sm20_div_rn_f64_full) ;  /* 0x0000000000c47944 */ /* 0x000fea0003c00000 */
[----:B------:R-:W-:Y:S02]  /*0550*/  IMAD.MOV.U32 R2, RZ, RZ, R12 ;  /* 0x000000ffff027224 */ /* 0x000fe400078e000c */
[----:B------:R-:W-:-:S07]  /*0560*/  IMAD.MOV.U32 R3, RZ, RZ, R13 ;  /* 0x000000ffff037224 */ /* 0x000fce00078e000d */
.L_x_13:
[----:B------:R-:W-:Y:S05]  /*0570*/  BSYNC.RECONVERGENT B0 ;  /* 0x0000000000007941 */ /* 0x000fea0003800200 */
.L_x_12:
[----:B------:R-:W0:Y:S01]  /*0580*/  LDC.64 R4, c[0x0][0x3a0] ;  /* 0x0000e800ff047b82 */ /* 0x000e220000000a00 */
[----:B------:R-:W-:-:S10]  /*0590*/  DADD R6, R6, -R2 ;  /* 0x0000000006067229 */ /* 0x000fd40000000802 */
[----:B------:R-:W1:Y:S01]  /*05a0*/  F2F.F32.F64 R7, R6 ;  /* 0x0000000600077310 */ /* 0x000e620000301000 */
[----:B0-----:R-:W-:-:S05]  /*05b0*/  IMAD.WIDE R24, R24, 0x4, R4 ;  /* 0x0000000418187825 */ /* 0x001fca00078e0204 */
[----:B-1----:R-:W-:Y:S01]  /*05c0*/  STG.E desc[UR4][R24.64], R7 ;  /* 0x0000000718007986 */ /* 0x002fe2000c101904 */
[----:B------:R-:W-:Y:S05]  /*05d0*/  EXIT ;  /* 0x000000000000794d */ /* 0x000fea0003800000 */
        .weak           $__internal_0_$__cuda_sm20_dblrcp_rn_slowpath_v3
        .type           $__internal_0_$__cuda_sm20_dblrcp_rn_slowpath_v3,@function
        .size           $__internal_0_$__cuda_sm20_dblrcp_rn_slowpath_v3,($__internal_1_$__cuda_sm20_div_rn_f64_full - $__internal_0_$__cuda_sm20_dblrcp_rn_slowpath_v3)
$__internal_0_$__cuda_sm20_dblrcp_rn_slowpath_v3:
[----:B------:R-:W-:Y:S02]  /*05e0*/  IMAD.MOV.U32 R2, RZ, RZ, R4 ;  /* 0x000000ffff027224 */ /* 0x000fe400078e0004 */
[----:B------:R-:W-:-:S06]  /*05f0*/  IMAD.MOV.U32 R3, RZ, RZ, R5 ;  /* 0x000000ffff037224 */ /* 0x000fcc00078e0005 */
[----:B------:R-:W-:-:S14]  /*0600*/  DSETP.GTU.AND P0, PT, |R2|, +INF , PT ;  /* 0x7ff000000200742a */ /* 0x000fdc0003f0c200 */
[----:B------:R-:W-:Y:S05]  /*0610*/  @P0 BRA `(.L_x_14) ;  /* 0x00000000007c0947 */ /* 0x000fea0003800000 */
[----:B------:R-:W-:-:S05]  /*0620*/  LOP3.LUT R7, R5, 0x7fffffff, RZ, 0xc0, !PT ;  /* 0x7fffffff05077812 */ /* 0x000fca00078ec0ff */
[----:B------:R-:W-:-:S05]  /*0630*/  VIADD R4, R7, 0xffffffff ;  /* 0xffffffff07047836 */ /* 0x000fca0000000000 */
[----:B------:R-:W-:-:S13]  /*0640*/  ISETP.GE.U32.AND P0, PT, R4, 0x7fefffff, PT ;  /* 0x7fefffff0400780c */ /* 0x000fda0003f06070 */
[----:B------:R-:W-:Y:S02]  /*0650*/  @P0 LOP3.LUT R5, R3, 0x7ff00000, RZ, 0x3c, !PT ;  /* 0x7ff0000003050812 */ /* 0x000fe400078e3cff */
[----:B------:R-:W-:Y:S01]  /*0660*/  @P0 MOV R4, RZ ;  /* 0x000000ff00040202 */ /* 0x000fe20000000f00 */
[----:B------:R-:W-:Y:S06]  /*0670*/  @P0 BRA `(.L_x_15) ;  /* 0x00000000006c0947 */ /* 0x000fec0003800000 */
[----:B------:R-:W-:-:S13]  /*0680*/  ISETP.GE.U32.AND P0, PT, R7, 0x1000001, PT ;  /* 0x010000010700780c */ /* 0x000fda0003f06070 */
[----:B------:R-:W-:Y:S05]  /*0690*/  @!P0 BRA `(.L_x_16) ;  /* 0x0000000000348947 */ /* 0x000fea0003800000 */
[----:B------:R-:W-:Y:S02]  /*06a0*/  VIADD R5, R3, 0xc0200000 ;  /* 0xc020000003057836 */ /* 0x000fe40000000000 */
[----:B------:R-:W-:Y:S02]  /*06b0*/  IMAD.MOV.U32 R4, RZ, RZ, R2 ;  /* 0x000000ffff047224 */ /* 0x000fe400078e0002 */
[----:B------:R-:W0:Y:S04]  /*06c0*/  MUFU.RCP64H R7, R5 ;  /* 0x0000000500077308 */ /* 0x000e280000001800 */
[----:B0-----:R-:W-:-:S08]  /*06d0*/  DFMA R8, -R4, R6, 1 ;  /* 0x3ff000000408742b */ /* 0x001fd00000000106 */
[----:B------:R-:W-:-:S08]  /*06e0*/  DFMA R8, R8, R8, R8 ;  /* 0x000000080808722b */ /* 0x000fd00000000008 */
[----:B------:R-:W-:-:S08]  /*06f0*/  DFMA R8, R6, R8, R6 ;  /* 0x000000080608722b */ /* 0x000fd00000000006 */
[----:B------:R-:W-:-:S08]  /*0700*/  DFMA R6, -R4, R8, 1 ;  /* 0x3ff000000406742b */ /* 0x000fd00000000108 */
[----:B------:R-:W-:-:S08]  /*0710*/  DFMA R6, R8, R6, R8 ;  /* 0x000000060806722b */ /* 0x000fd00000000008 */
[----:B------:R-:W-:-:S08]  /*0720*/  DMUL R6, R6, 2.2250738585072013831e-308 ;  /* 0x0010000006067828 */ /* 0x000fd00000000000 */
[----:B------:R-:W-:-:S08]  /*0730*/  DFMA R2, -R2, R6, 1 ;  /* 0x3ff000000202742b */ /* 0x000fd00000000106 */
[----:B------:R-:W-:-:S08]  /*0740*/  DFMA R2, R2, R2, R2 ;  /* 0x000000020202722b */ /* 0x000fd00000000002 */
[----:B------:R-:W-:Y:S01]  /*0750*/  DFMA R4, R6, R2, R6 ;  /* 0x000000020604722b */ /* 0x000fe20000000006 */
[----:B------:R-:W-:Y:S10]  /*0760*/  BRA `(.L_x_15) ;  /* 0x0000000000307947 */ /* 0x000ff40003800000 */
.L_x_16:
[----:B------:R-:W-:Y:S01]  /*0770*/  DMUL R2, R2, 8.11296384146066816958e+31 ;  /* 0x4690000002027828 */ /* 0x000fe20000000000 */
[----:B------:R-:W-:-:S05]  /*0780*/  IMAD.MOV.U32 R4, RZ, RZ, R6 ;  /* 0x000000ffff047224 */ /* 0x000fca00078e0006 */
[----:B------:R-:W0:Y:S02]  /*0790*/  MUFU.RCP64H R5, R3 ;  /* 0x0000000300057308 */ /* 0x000e240000001800 */
[----:B0-----:R-:W-:-:S08]  /*07a0*/  DFMA R6, -R2, R4, 1 ;  /* 0x3ff000000206742b */ /* 0x001fd00000000104 */
[----:B------:R-:W-:-:S08]  /*07b0*/  DFMA R6, R6, R6, R6 ;  /* 0x000000060606722b */ /* 0x000fd00000000006 */
[----:B------:R-:W-:-:S08]  /*07c0*/  DFMA R6, R4, R6, R4 ;  /* 0x000000060406722b */ /* 0x000fd00000000004 */
[----:B------:R-:W-:-:S08]  /*07d0*/  DFMA R4, -R2, R6, 1 ;  /* 0x3ff000000204742b */ /* 0x000fd00000000106 */
[----:B------:R-:W-:-:S08]  /*07e0*/  DFMA R4, R6, R4, R6 ;  /* 0x000000040604722b */ /* 0x000fd00000000006 */
[----:B------:R-:W-:Y:S01]  /*07f0*/  DMUL R4, R4, 8.11296384146066816958e+31 ;  /* 0x4690000004047828 */ /* 0x000fe20000000000 */
[----:B------:R-:W-:Y:S10]  /*0800*/  BRA `(.L_x_15) ;  /* 0x0000000000087947 */ /* 0x000ff40003800000 */
.L_x_14:
[----:B------:R-:W-:Y:S01]  /*0810*/  LOP3.LUT R5, R3, 0x80000, RZ, 0xfc, !PT ;  /* 0x0008000003057812 */ /* 0x000fe200078efcff */
[----:B------:R-:W-:-:S07]  /*0820*/  IMAD.MOV.U32 R4, RZ, RZ, R2 ;  /* 0x000000ffff047224 */ /* 0x000fce00078e0002 */
.L_x_15:
[----:B------:R-:W-:Y:S02]  /*0830*/  IMAD.MOV.U32 R2, RZ, RZ, R0 ;  /* 0x000000ffff027224 */ /* 0x000fe400078e0000 */
[----:B------:R-:W-:-:S04]  /*0840*/  IMAD.MOV.U32 R3, RZ, RZ, 0x0 ;  /* 0x00000000ff037424 */ /* 0x000fc800078e00ff */
[----:B------:R-:W-:Y:S05]  /*0850*/  RET.REL.NODEC R2 `(_Z7defecto4GridS_S_) ;  /* 0xfffffff402e87950 */ /* 0x000fea0003c3ffff */
        .weak           $__internal_1_$__cuda_sm20_div_rn_f64_full
        .type           $__internal_1_$__cuda_sm20_div_rn_f64_full,@function
        .size           $__internal_1_$__cuda_sm20_div_rn_f64_full,($_Z7defecto4GridS_S_$__internal_accurate_pow - $__internal_1_$__cuda_sm20_div_rn_f64_full)
$__internal_1_$__cuda_sm20_div_rn_f64_full:
[C---:B------:R-:W-:Y:S01]  /*0860*/  FSETP.GEU.AND P0, PT, |R5|.reuse, 1.469367938527859385e-39, PT ;  /* 0x001000000500780b */ /* 0x040fe20003f0e200 */
[----:B------:R-:W-:Y:S01]  /*0870*/  IMAD.MOV.U32 R10, RZ, RZ, 0x1 ;  /* 0x00000001ff0a7424 */ /* 0x000fe200078e00ff */
[----:B------:R-:W-:Y:S01]  /*0880*/  LOP3.LUT R2, R5, 0x800fffff, RZ, 0xc0, !PT ;  /* 0x800fffff05027812 */ /* 0x000fe200078ec0ff */
[----:B------:R-:W-:Y:S01]  /*0890*/  BSSY.RECONVERGENT B1, `(.L_x_17) ;  /* 0x0000055000017945 */ /* 0x000fe20003800200 */
[C---:B------:R-:W-:Y:S02]  /*08a0*/  FSETP.GEU.AND P2, PT, |R9|.reuse, 1.469367938527859385e-39, PT ;  /* 0x001000000900780b */ /* 0x040fe40003f4e200 */
[----:B------:R-:W-:Y:S01]  /*08b0*/  LOP3.LUT R3, R2, 0x3ff00000, RZ, 0xfc, !PT ;  /* 0x3ff0000002037812 */ /* 0x000fe200078efcff */
[----:B------:R-:W-:Y:S01]  /*08c0*/  IMAD.MOV.U32 R2, RZ, RZ, R4 ;  /* 0x000000ffff027224 */ /* 0x000fe200078e0004 */
[----:B------:R-:W-:-:S05]  /*08d0*/  LOP3.LUT R12, R9, 0x7ff00000, RZ, 0xc0, !PT ;  /* 0x7ff00000090c7812 */ /* 0x000fca00078ec0ff */
[----:B------:R-:W-:-:S04]  /*08e0*/  @!P0 DMUL R2, R4, 8.98846567431157953865e+307 ;  /* 0x7fe0000004028828 */ /* 0x000fc80000000000 */
[----:B------:R-:W-:Y:S01]  /*08f0*/  @!P2 LOP3.LUT R13, R5, 0x7ff00000, RZ, 0xc0, !PT ;  /* 0x7ff00000050da812 */ /* 0x000fe200078ec0ff */
[----:B------:R-:W-:Y:S01]  /*0900*/  @!P2 IMAD.MOV.U32 R18, RZ, RZ, RZ ;  /* 0x000000ffff12a224 */ /* 0x000fe200078e00ff */
[----:B------:R-:W0:Y:S02]  /*0910*/  MUFU.RCP64H R11, R3 ;  /* 0x00000003000b7308 */ /* 0x000e240000001800 */
[----:B------:R-:W-:Y:S01]  /*0920*/  @!P2 ISETP.GE.U32.AND P3, PT, R12, R13, PT ;  /* 0x0000000d0c00a20c */ /* 0x000fe20003f66070 */
[----:B------:R-:W-:-:S05]  /*0930*/  IMAD.MOV.U32 R13, RZ, RZ, 0x1ca00000 ;  /* 0x1ca00000ff0d7424 */ /* 0x000fca00078e00ff */
[----:B------:R-:W-:-:S04]  /*0940*/  @!P2 SEL R19, R13, 0x63400000, !P3 ;  /* 0x634000000d13a807 */ /* 0x000fc80005800000 */
[----:B------:R-:W-:-:S04]  /*0950*/  @!P2 LOP3.LUT R19, R19, 0x80000000, R9, 0xf8, !PT ;  /* 0x800000001313a812 */ /* 0x000fc800078ef809 */
[----:B------:R-:W-:Y:S01]  /*0960*/  @!P2 LOP3.LUT R19, R19, 0x100000, RZ, 0xfc, !PT ;  /* 0x001000001313a812 */ /* 0x000fe200078efcff */
[----:B0-----:R-:W-:-:S08]  /*0970*/  DFMA R14, R10, -R2, 1 ;  /* 0x3ff000000a0e742b */ /* 0x001fd00000000802 */
[----:B------:R-:W-:Y:S01]  /*0980*/  DFMA R16, R14, R14, R14 ;  /* 0x0000000e0e10722b */ /* 0x000fe2000000000e */
[----:B------:R-:W-:-:S04]  /*0990*/  LOP3.LUT R15, R5, 0x7ff00000, RZ, 0xc0, !PT ;  /* 0x7ff00000050f7812 */ /* 0x000fc800078ec0ff */
[----:B------:R-:W-:-:S03]  /*09a0*/  ISETP.GE.U32.AND P1, PT, R12, R15, PT ;  /* 0x0000000f0c00720c */ /* 0x000fc60003f26070 */
[----:B------:R-:W-:Y:S01]  /*09b0*/  DFMA R16, R10, R16, R10 ;  /* 0x000000100a10722b */ /* 0x000fe2000000000a */
[----:B------:R-:W-:Y:S01]  /*09c0*/  SEL R11, R13, 0x63400000, !P1 ;  /* 0x634000000d0b7807 */ /* 0x000fe20004800000 */
[----:B------:R-:W-:-:S03]  /*09d0*/  IMAD.MOV.U32 R10, RZ, RZ, R8 ;  /* 0x000000ffff0a7224 */ /* 0x000fc600078e0008 */
[----:B------:R-:W-:-:S03]  /*09e0*/  LOP3.LUT R11, R11, 0x800fffff, R9, 0xf8, !PT ;  /* 0x800fffff0b0b7812 */ /* 0x000fc600078ef809 */
[----:B------:R-:W-:-:S03]  /*09f0*/  DFMA R20, R16, -R2, 1 ;  /* 0x3ff000001014742b */ /* 0x000fc60000000802 */
[----:B------:R-:W-:-:S05]  /*0a00*/  @!P2 DFMA R10, R10, 2, -R18 ;  /* 0x400000000a0aa82b */ /* 0x000fca0000000812 */
[----:B------:R-:W-:Y:S01]  /*0a10*/  DFMA R16, R16, R20, R16 ;  /* 0x000000141010722b */ /* 0x000fe20000000010 */
[----:B------:R-:W-:Y:S01]  /*0a20*/  MOV R21, R12 ;  /* 0x0000000c00157202 */ /* 0x000fe20000000f00 */
[----:B------:R-:W-:Y:S01]  /*0a30*/  IMAD.MOV.U32 R20, RZ, RZ, R15 ;  /* 0x000000ffff147224 */ /* 0x000fe200078e000f */
[----:B------:R-:W-:Y:S02]  /*0a40*/  @!P0 LOP3.LUT R20, R3, 0x7ff00000, RZ, 0xc0, !PT ;  /* 0x7ff0000003148812 */ /* 0x000fe400078ec0ff */
[----:B------:R-:W-:-:S03]  /*0a50*/  @!P2 LOP3.LUT R21, R11, 0x7ff00000, RZ, 0xc0, !PT ;  /* 0x7ff000000b15a812 */ /* 0x000fc600078ec0ff */
[----:B------:R-:W-:Y:S01]  /*0a60*/  DMUL R18, R16, R10 ;  /* 0x0000000a10127228 */ /* 0x000fe20000000000 */
[----:B------:R-:W-:Y:S02]  /*0a70*/  VIADD R23, R20, 0xffffffff ;  /* 0xffffffff14177836 */ /* 0x000fe40000000000 */
[----:B------:R-:W-:-:S05]  /*0a80*/  VIADD R22, R21, 0xffffffff ;  /* 0xffffffff15167836 */ /* 0x000fca0000000000 */
[----:B------:R-:W-:Y:S01]  /*0a90*/  ISETP.GT.U32.AND P0, PT, R22, 0x7feffffe, PT ;  /* 0x7feffffe1600780c */ /* 0x000fe20003f04070 */
[----:B------:R-:W-:-:S03]  /*0aa0*/  DFMA R14, R18, -R2, R10 ;  /* 0x80000002120e722b */ /* 0x000fc6000000000a */
[----:B------:R-:W-:-:S05]  /*0ab0*/  ISETP.GT.U32.OR P0, PT, R23, 0x7feffffe, P0 ;  /* 0x7feffffe1700780c */ /* 0x000fca0000704470 */
[----:B------:R-:W-:-:S08]  /*0ac0*/  DFMA R14, R16, R14, R18 ;  /* 0x0000000e100e722b */ /* 0x000fd00000000012 */
[----:B------:R-:W-:Y:S05]  /*0ad0*/  @P0 BRA `(.L_x_18) ;  /* 0x00000000006c0947 */ /* 0x000fea0003800000 */
[----:B------:R-:W-:-:S04]  /*0ae0*/  LOP3.LUT R9, R5, 0x7ff00000, RZ, 0xc0, !PT ;  /* 0x7ff0000005097812 */ /* 0x000fc800078ec0ff */
[CC--:B------:R-:W-:Y:S02]  /*0af0*/  VIADDMNMX R8, R12.reuse, -R9.reuse, 0xb9600000, !PT ;  /* 0xb96000000c087446 */ /* 0x0c0fe40007800909 */
[----:B------:R-:W-:Y:S02]  /*0b00*/  ISETP.GE.U32.AND P0, PT, R12, R9, PT ;  /* 0x000000090c00720c */ /* 0x000fe40003f06070 */
[----:B------:R-:W-:Y:S02]  /*0b10*/  VIMNMX R8, PT, PT, R8, 0x46a00000, PT ;  /* 0x46a0000008087848 */ /* 0x000fe40003fe0100 */
[----:B------:R-:W-:-:S05]  /*0b20*/  SEL R13, R13, 0x63400000, !P0 ;  /* 0x634000000d0d7807 */ /* 0x000fca0004000000 */
[----:B------:R-:W-:Y:S02]  /*0b30*/  IMAD.IADD R16, R8, 0x1, -R13 ;  /* 0x0000000108107824 */ /* 0x000fe400078e0a0d */
[----:B------:R-:W-:Y:S02]  /*0b40*/  IMAD.MOV.U32 R8, RZ, RZ, RZ ;  /* 0x000000ffff087224 */ /* 0x000fe400078e00ff */
[----:B------:R-:W-:-:S06]  /*0b50*/  VIADD R9, R16, 0x7fe00000 ;  /* 0x7fe0000010097836 */ /* 0x000fcc0000000000 */
[----:B------:R-:W-:-:S10]  /*0b60*/  DMUL R12, R14, R8 ;  /* 0x000000080e0c7228 */ /* 0x000fd40000000000 */
[----:B------:R-:W-:-:S13]  /*0b70*/  FSETP.GTU.AND P0, PT, |R13|, 1.469367938527859385e-39, PT ;  /* 0x001000000d00780b */ /* 0x000fda0003f0c200 */
[----:B------:R-:W-:Y:S05]  /*0b80*/  @P0 BRA `(.L_x_19) ;  /* 0x0000000000940947 */ /* 0x000fea0003800000 */
[----:B------:R-:W-:Y:S01]  /*0b90*/  DFMA R2, R14, -R2, R10 ;  /* 0x800000020e02722b */ /* 0x000fe2000000000a */
[----:B------:R-:W-:-:S09]  /*0ba0*/  IMAD.MOV.U32 R8, RZ, RZ, RZ ;  /* 0x000000ffff087224 */ /* 0x000fd200078e00ff */
[C---:B------:R-:W-:Y:S02]  /*0bb0*/  FSETP.NEU.AND P0, PT, R3.reuse, RZ, PT ;  /* 0x000000ff0300720b */ /* 0x040fe40003f0d000 */
[----:B------:R-:W-:-:S04]  /*0bc0*/  LOP3.LUT R5, R3, 0x80000000, R5, 0x48, !PT ;  /* 0x8000000003057812 */ /* 0x000fc800078e4805 */
[----:B------:R-:W-:-:S07]  /*0bd0*/  LOP3.LUT R9, R5, R9, RZ, 0xfc, !PT ;  /* 0x0000000905097212 */ /* 0x000fce00078efcff */
[----:B------:R-:W-:Y:S05]  /*0be0*/  @!P0 BRA `(.L_x_19) ;  /* 0x00000000007c8947 */ /* 0x000fea0003800000 */
[----:B------:R-:W-:Y:S01]  /*0bf0*/  IMAD.MOV R3, RZ, RZ, -R16 ;  /* 0x000000ffff037224 */ /* 0x000fe200078e0a10 */
[----:B------:R-:W-:Y:S01]  /*0c00*/  DMUL.RP R8, R14, R8 ;  /* 0x000000080e087228 */ /* 0x000fe20000008000 */
[----:B------:R-:W-:-:S06]  /*0c10*/  IMAD.MOV.U32 R2, RZ, RZ, RZ ;  /* 0x000000ffff027224 */ /* 0x000fcc00078e00ff */
[----:B------:R-:W-:-:S03]  /*0c20*/  DFMA R2, R12, -R2, R14 ;  /* 0x800000020c02722b */ /* 0x000fc6000000000e */
[----:B------:R-:W-:-:S03]  /*0c30*/  LOP3.LUT R5, R9, R5, RZ, 0x3c, !PT ;  /* 0x0000000509057212 */ /* 0x000fc600078e3cff */
[----:B------:R-:W-:-:S04]  /*0c40*/  IADD3 R2, PT, PT, -R16, -0x43300000, RZ ;  /* 0xbcd0000010027810 */ /* 0x000fc80007ffe1ff */
[----:B------:R-:W-:-:S04]  /*0c50*/  FSETP.NEU.AND P0, PT, |R3|, R2, PT ;  /* 0x000000020300720b */ /* 0x000fc80003f0d200 */
[----:B------:R-:W-:Y:S02]  /*0c60*/  FSEL R12, R8, R12, !P0 ;  /* 0x0000000c080c7208 */ /* 0x000fe40004000000 */
[----:B------:R-:W-:Y:S01]  /*0c70*/  FSEL R13, R5, R13, !P0 ;  /* 0x0000000d050d7208 */ /* 0x000fe20004000000 */
[----:B------:R-:W-:Y:S06]  /*0c80*/  BRA `(.L_x_19) ;  /* 0x0000000000547947 */ /* 0x000fec0003800000 */
.L_x_18:
[----:B------:R-:W-:-:S14]  /*0c90*/  DSETP.NAN.AND P0, PT, R8, R8, PT ;  /* 0x000000080800722a */ /* 0x000fdc0003f08000 */
[----:B------:R-:W-:Y:S05]  /*0ca0*/  @P0 BRA `(.L_x_20) ;  /* 0x0000000000440947 */ /* 0x000fea0003800000 */
[----:B------:R-:W-:-:S14]  /*0cb0*/  DSETP.NAN.AND P0, PT, R4, R4, PT ;  /* 0x000000040400722a */ /* 0x000fdc0003f08000 */
[----:B------:R-:W-:Y:S05]  /*0cc0*/  @P0 BRA `(.L_x_21) ;  /* 0x0000000000300947 */ /* 0x000fea0003800000 */
[----:B------:R-:W-:Y:S01]  /*0cd0*/  ISETP.NE.AND P0, PT, R21, R20, PT ;  /* 0x000000141500720c */ /* 0x000fe20003f05270 */
[----:B------:R-:W-:Y:S02]  /*0ce0*/  IMAD.MOV.U32 R12, RZ, RZ, 0x0 ;  /* 0x00000000ff0c7424 */ /* 0x000fe400078e00ff */
[----:B------:R-:W-:-:S10]  /*0cf0*/  IMAD.MOV.U32 R13, RZ, RZ, -0x80000 ;  /* 0xfff80000ff0d7424 */ /* 0x000fd400078e00ff */
[----:B------:R-:W-:Y:S05]  /*0d00*/  @!P0 BRA `(.L_x_19) ;  /* 0x0000000000348947 */ /* 0x000fea0003800000 */
[----:B------:R-:W-:Y:S02]  /*0d10*/  ISETP.NE.AND P0, PT, R21, 0x7ff00000, PT ;  /* 0x7ff000001500780c */ /* 0x000fe40003f05270 */
[----:B------:R-:W-:Y:S02]  /*0d20*/  LOP3.LUT R13, R9, 0x80000000, R5, 0x48, !PT ;  /* 0x80000000090d7812 */ /* 0x000fe400078e4805 */
[----:B------:R-:W-:-:S13]  /*0d30*/  ISETP.EQ.OR P0, PT, R20, RZ, !P0 ;  /* 0x000000ff1400720c */ /* 0x000fda0004702670 */
[----:B------:R-:W-:Y:S02]  /*0d40*/  @P0 LOP3.LUT R2, R13, 0x7ff00000, RZ, 0xfc, !PT ;  /* 0x7ff000000d020812 */ /* 0x000fe400078efcff */
[----:B------:R-:W-:Y:S01]  /*0d50*/  @!P0 MOV R12, RZ ;  /* 0x000000ff000c8202 */ /* 0x000fe20000000f00 */
[----:B------:R-:W-:Y:S02]  /*0d60*/  @P0 IMAD.MOV.U32 R12, RZ, RZ, RZ ;  /* 0x000000ffff0c0224 */ /* 0x000fe400078e00ff */
[----:B------:R-:W-:Y:S01]  /*0d70*/  @P0 IMAD.MOV.U32 R13, RZ, RZ, R2 ;  /* 0x000000ffff0d0224 */ /* 0x000fe200078e0002 */
[----:B------:R-:W-:Y:S06]  /*0d80*/  BRA `(.L_x_19) ;  /* 0x0000000000147947 */ /* 0x000fec0003800000 */
.L_x_21:
[----:B------:R-:W-:Y:S01]  /*0d90*/  LOP3.LUT R13, R5, 0x80000, RZ, 0xfc, !PT ;  /* 0x00080000050d7812 */ /* 0x000fe200078efcff */
[----:B------:R-:W-:Y:S01]  /*0da0*/  IMAD.MOV.U32 R12, RZ, RZ, R4 ;  /* 0x000000ffff0c7224 */ /* 0x000fe200078e0004 */
[----:B------:R-:W-:Y:S06]  /*0db0*/  BRA `(.L_x_19) ;  /* 0x0000000000087947 */ /* 0x000fec0003800000 */
.L_x_20:
[----:B------:R-:W-:Y:S01]  /*0dc0*/  LOP3.LUT R13, R9, 0x80000, RZ, 0xfc, !PT ;  /* 0x00080000090d7812 */ /* 0x000fe200078efcff */
[----:B------:R-:W-:-:S07]  /*0dd0*/  IMAD.MOV.U32 R12, RZ, RZ, R8 ;  /* 0x000000ffff0c7224 */ /* 0x000fce00078e0008 */
.L_x_19:
[----:B------:R-:W-:Y:S05]  /*0de0*/  BSYNC.RECONVERGENT B1 ;  /* 0x0000000000017941 */ /* 0x000fea0003800200 */
.L_x_17:
[----:B------:R-:W-:Y:S02]  /*0df0*/  IMAD.MOV.U32 R2, RZ, RZ, R0 ;  /* 0x000000ffff027224 */ /* 0x000fe400078e0000 */
[----:B------:R-:W-:-:S04]  /*0e00*/  IMAD.MOV.U32 R3, RZ, RZ, 0x0 ;  /* 0x00000000ff037424 */ /* 0x000fc800078e00ff */
[----:B------:R-:W-:Y:S05]  /*0e10*/  RET.REL.NODEC R2 `(_Z7defecto4GridS_S_) ;  /* 0xfffffff002787950 */ /* 0x000fea0003c3ffff */
        .type           $_Z7defecto4GridS_S_$__internal_accurate_pow,@function
        .size           $_Z7defecto4GridS_S_$__internal_accurate_pow,(.L_x_50 - $_Z7defecto4GridS_S_$__internal_accurate_pow)
$_Z7defecto4GridS_S_$__internal_accurate_pow:
[----:B------:R-:W-:Y:S01]  /*0e20*/  ISETP.GT.U32.AND P0, PT, R3, 0xfffff, PT ;  /* 0x000fffff0300780c */ /* 0x000fe20003f04070 */
[----:B------:R-:W-:Y:S01]  /*0e30*/  IMAD.MOV.U32 R4, RZ, RZ, R3 ;  /* 0x000000ffff047224 */ /* 0x000fe200078e0003 */
[----:B------:R-:W-:Y:S01]  /*0e40*/  UMOV UR4, 0x7d2cafe2 ;  /* 0x7d2cafe200047882 */ /* 0x000fe20000000000 */
[----:B------:R-:W-:Y:S01]  /*0e50*/  IMAD.MOV.U32 R10, RZ, RZ, R2 ;  /* 0x000000ffff0a7224 */ /* 0x000fe200078e0002 */
[----:B------:R-:W-:Y:S01]  /*0e60*/  UMOV UR5, 0x3eb0f5ff ;  /* 0x3eb0f5ff00057882 */ /* 0x000fe20000000000 */
[----:B------:R-:W-:Y:S01]  /*0e70*/  IMAD.MOV.U32 R12, RZ, RZ, RZ ;  /* 0x000000ffff0c7224 */ /* 0x000fe200078e00ff */
[----:B------:R-:W-:Y:S01]  /*0e80*/  UMOV UR6, 0x3b39803f ;  /* 0x3b39803f00067882 */ /* 0x000fe20000000000 */
[----:B------:R-:W-:Y:S01]  /*0e90*/  IMAD.MOV.U32 R8, RZ, RZ, 0x41ad3b5a ;  /* 0x41ad3b5aff087424 */ /* 0x000fe200078e00ff */
[----:B------:R-:W-:Y:S01]  /*0ea0*/  UMOV UR7, 0x3c7abc9e ;  /* 0x3c7abc9e00077882 */ /* 0x000fe20000000000 */
[----:B------:R-:W-:-:S04]  /*0eb0*/  IMAD.MOV.U32 R9, RZ, RZ, 0x3ed0f5d2 ;  /* 0x3ed0f5d2ff097424 */ /* 0x000fc800078e00ff */
[----:B------:R-:W-:-:S10]  /*0ec0*/  @!P0 DMUL R26, R2, 1.80143985094819840000e+16 ;  /* 0x43500000021a8828 */ /* 0x000fd40000000000 */
[----:B------:R-:W-:Y:S02]  /*0ed0*/  @!P0 IMAD.MOV.U32 R4, RZ, RZ, R27 ;  /* 0x000000ffff048224 */ /* 0x000fe400078e001b */
[----:B------:R-:W-:-:S03]  /*0ee0*/  @!P0 IMAD.MOV.U32 R10, RZ, RZ, R26 ;  /* 0x000000ffff0a8224 */ /* 0x000fc600078e001a */
[----:B------:R-:W-:-:S04]  /*0ef0*/  LOP3.LUT R4, R4, 0x800fffff, RZ, 0xc0, !PT ;  /* 0x800fffff04047812 */ /* 0x000fc800078ec0ff */
[----:B------:R-:W-:-:S04]  /*0f00*/  LOP3.LUT R11, R4, 0x3ff00000, RZ, 0xfc, !PT ;  /* 0x3ff00000040b7812 */ /* 0x000fc800078efcff */
[----:B------:R-:W-:-:S13]  /*0f10*/  ISETP.GE.U32.AND P1, PT, R11, 0x3ff6a09f, PT ;  /* 0x3ff6a09f0b00780c */ /* 0x000fda0003f26070 */
[----:B------:R-:W-:-:S05]  /*0f20*/  @P1 IADD3 R5, PT, PT, R11, -0x100000, RZ ;  /* 0xfff000000b051810 */ /* 0x000fca0007ffe0ff */
[----:B------:R-:W-:-:S06]  /*0f30*/  @P1 IMAD.MOV.U32 R11, RZ, RZ, R5 ;  /* 0x000000ffff0b1224 */ /* 0x000fcc00078e0005 */
[C---:B------:R-:W-:Y:S02]  /*0f40*/  DADD R6, R10.reuse, 1 ;  /* 0x3ff000000a067429 */ /* 0x040fe40000000000 */
[----:B------:R-:W-:-:S04]  /*0f50*/  DADD R10, R10, -1 ;  /* 0xbff000000a0a7429 */ /* 0x000fc80000000000 */
[----:B------:R-:W0:Y:S02]  /*0f60*/  MUFU.RCP64H R13, R7 ;  /* 0x00000007000d7308 */ /* 0x000e240000001800 */
[----:B0-----:R-:W-:-:S08]  /*0f70*/  DFMA R4, -R6, R12, 1 ;  /* 0x3ff000000604742b */ /* 0x001fd0000000010c */
[----:B------:R-:W-:-:S08]  /*0f80*/  DFMA R4, R4, R4, R4 ;  /* 0x000000040404722b */ /* 0x000fd00000000004 */
[----:B------:R-:W-:-:S08]  /*0f90*/  DFMA R12, R12, R4, R12 ;  /* 0x000000040c0c722b */ /* 0x000fd0000000000c */
[----:B------:R-:W-:-:S08]  /*0fa0*/  DMUL R4, R10, R12 ;  /* 0x0000000c0a047228 */ /* 0x000fd00000000000 */
[----:B------:R-:W-:-:S08]  /*0fb0*/  DFMA R4, R10, R12, R4 ;  /* 0x0000000c0a04722b */ /* 0x000fd00000000004 */
[----:B------:R-:W-:-:S08]  /*0fc0*/  DMUL R14, R4, R4 ;  /* 0x00000004040e7228 */ /* 0x000fd00000000000 */
[----:B------:R-:W-:Y:S01]  /*0fd0*/  DFMA R6, R14, UR4, R8 ;  /* 0x000000040e067c2b */ /* 0x000fe20008000008 */
[----:B------:R-:W-:Y:S01]  /*0fe0*/  UMOV UR4, 0x75488a3f ;  /* 0x75488a3f00047882 */ /* 0x000fe20000000000 */
[----:B------:R-:W-:Y:S01]  /*0ff0*/  UMOV UR5, 0x3ef3b20a ;  /* 0x3ef3b20a00057882 */ /* 0x000fe20000000000 */
[----:B------:R-:W-:-:S05]  /*1000*/  DADD R8, R10, -R4 ;  /* 0x000000000a087229 */ /* 0x000fca0000000804 */
[----:B------:R-:W-:Y:S01]  /*1010*/  DFMA R6, R14, R6, UR4 ;  /* 0x000000040e067e2b */ /* 0x000fe20008000006 */
[----:B------:R-:W-:Y:S01]  /*1020*/  UMOV UR4, 0xe4faecd5 ;  /* 0xe4faecd500047882 */ /* 0x000fe20000000000 */
[----:B------:R-:W-:Y:S01]  /*1030*/  UMOV UR5, 0x3f1745cd ;  /* 0x3f1745cd00057882 */ /* 0x000fe20000000000 */
[----:B------:R-:W-:Y:S02]  /*1040*/  DADD R20, R8, R8 ;  /* 0x0000000008147229 */ /* 0x000fe40000000008 */
[----:B------:R-:W-:-:S03]  /*1050*/  DMUL R8, R4, R4 ;  /* 0x0000000404087228 */ /* 0x000fc60000000000 */
[----:B------:R-:W-:Y:S01]  /*1060*/  DFMA R6, R14, R6, UR4 ;  /* 0x000000040e067e2b */ /* 0x000fe20008000006 */
[----:B------:R-:W-:Y:S01]  /*1070*/  UMOV UR4, 0x258a578b ;  /* 0x258a578b00047882 */ /* 0x000fe20000000000 */
[----:B------:R-:W-:Y:S01]  /*1080*/  UMOV UR5, 0x3f3c71c7 ;  /* 0x3f3c71c700057882 */ /* 0x000fe20000000000 */
[----:B------:R-:W-:Y:S02]  /*1090*/  DFMA R20, R10, -R4, R20 ;  /* 0x800000040a14722b */ /* 0x000fe40000000014 */
[----:B------:R-:W-:-:S03]  /*10a0*/  DMUL R10, R4, R8 ;  /* 0x00000008040a7228 */ /* 0x000fc60000000000 */
[----:B------:R-:W-:Y:S01]  /*10b0*/  DFMA R6, R14, R6, UR4 ;  /* 0x000000040e067e2b */ /* 0x000fe20008000006 */
[----:B------:R-:W-:Y:S01]  /*10c0*/  UMOV UR4, 0x9242b910 ;  /* 0x9242b91000047882 */ /* 0x000fe20000000000 */
[----:B------:R-:W-:Y:S01]  /*10d0*/  UMOV UR5, 0x3f624924 ;  /* 0x3f62492400057882 */ /* 0x000fe20000000000 */
[----:B------:R-:W-:-:S05]  /*10e0*/  DMUL R12, R12, R20 ;  /* 0x000000140c0c7228 */ /* 0x000fca0000000000 */
[----:B------:R-:W-:Y:S01]  /*10f0*/  DFMA R6, R14, R6, UR4 ;  /* 0x000000040e067e2b */ /* 0x000fe20008000006 */
[----:B------:R-:W-:Y:S01]  /*1100*/  UMOV UR4, 0x99999dfb ;  /* 0x99999dfb00047882 */ /* 0x000fe20000000000 */
[----:B------:R-:W-:-:S03]  /*1110*/  UMOV UR5, 0x3f899999 ;  /* 0x3f89999900057882 */ /* 0x000fc60000000000 */
[----:B------:R-:W-:Y:S02]  /*1120*/  VIADD R21, R13, 0x100000 ;  /* 0x001000000d157836 */ /* 0x000fe40000000000 */
[----:B------:R-:W-:Y:S01]  /*1130*/  IMAD.MOV.U32 R20, RZ, RZ, R12 ;  /* 0x000000ffff147224 */ /* 0x000fe200078e000c */
[----:B------:R-:W-:Y:S01]  /*1140*/  DFMA R16, R14, R6, UR4 ;  /* 0x000000040e107e2b */ /* 0x000fe20008000006 */
[----:B------:R-:W-:Y:S01]  /*1150*/  UMOV UR4, 0x55555555 ;  /* 0x5555555500047882 */ /* 0x000fe20000000000 */
[----:B------:R-:W-:-:S06]  /*1160*/  UMOV UR5, 0x3fb55555 ;  /* 0x3fb5555500057882 */ /* 0x000fcc0000000000 */
[----:B------:R-:W-:-:S08]  /*1170*/  DFMA R6, R14, R16, UR4 ;  /* 0x000000040e067e2b */ /* 0x000fd00008000010 */
[----:B------:R-:W-:Y:S01]  /*1180*/  DADD R18, -R6, UR4 ;  /* 0x0000000406127e29 */ /* 0x000fe20008000100 */
[----:B------:R-:W-:Y:S01]  /*1190*/  UMOV UR4, 0xb9e7b0 ;  /* 0x00b9e7b000047882 */ /* 0x000fe20000000000 */
[----:B------:R-:W-:-:S06]  /*11a0*/  UMOV UR5, 0x3c46a4cb ;  /* 0x3c46a4cb00057882 */ /* 0x000fcc0000000000 */
[----:B------:R-:W-:Y:S02]  /*11b0*/  DFMA R14, R14, R16, R18 ;  /* 0x000000100e0e722b */ /* 0x000fe40000000012 */
[C---:B------:R-:W-:Y:S02]  /*11c0*/  DFMA R16, R4.reuse, R8, -R10 ;  /* 0x000000080410722b */ /* 0x040fe4000000080a */
[----:B------:R-:W-:-:S04]  /*11d0*/  DFMA R18, R4, R4, -R8 ;  /* 0x000000040412722b */ /* 0x000fc80000000808 */
[----:B------:R-:W-:Y:S01]  /*11e0*/  DADD R14, R14, -UR4 ;  /* 0x800000040e0e7e29 */ /* 0x000fe20008000000 */
[----:B------:R-:W-:Y:S01]  /*11f0*/  UMOV UR4, 0x80000000 ;  /* 0x8000000000047882 */ /* 0x000fe20000000000 */
[----:B------:R-:W-:Y:S01]  /*1200*/  DFMA R16, R12, R8, R16 ;  /* 0x000000080c10722b */ /* 0x000fe20000000010 */
[----:B------:R-:W-:Y:S01]  /*1210*/  UMOV UR5, 0x43300000 ;  /* 0x4330000000057882 */ /* 0x000fe20000000000 */
[----:B------:R-:W-:-:S04]  /*1220*/  DFMA R18, R4, R20, R18 ;  /* 0x000000140412722b */ /* 0x000fc80000000012 */
[----:B------:R-:W-:-:S04]  /*1230*/  DADD R22, R6, R14 ;  /* 0x0000000006167229 */ /* 0x000fc8000000000e */
[----:B------:R-:W-:-:S04]  /*1240*/  DFMA R16, R4, R18, R16 ;  /* 0x000000120410722b */ /* 0x000fc80000000010 */
[----:B------:R-:W-:Y:S02]  /*1250*/  DMUL R8, R22, R10 ;  /* 0x0000000a16087228 */ /* 0x000fe40000000000 */
[----:B------:R-:W-:-:S06]  /*1260*/  DADD R18, R6, -R22 ;  /* 0x0000000006127229 */ /* 0x000fcc0000000816 */
[----:B------:R-:W-:Y:S02]  /*1270*/  DFMA R6, R22, R10, -R8 ;  /* 0x0000000a1606722b */ /* 0x000fe40000000808 */
[----:B------:R-:W-:-:S06]  /*1280*/  DADD R18, R14, R18 ;  /* 0x000000000e127229 */ /* 0x000fcc0000000012 */
[----:B------:R-:W-:-:S08]  /*1290*/  DFMA R6, R22, R16, R6 ;  /* 0x000000101606722b */ /* 0x000fd00000000006 */
[----:B------:R-:W-:-:S08]  /*12a0*/  DFMA R18, R18, R10, R6 ;  /* 0x0000000a1212722b */ /* 0x000fd00000000006 */
[----:B------:R-:W-:-:S08]  /*12b0*/  DADD R10, R8, R18 ;  /* 0x00000000080a7229 */ /* 0x000fd00000000012 */
[--C-:B------:R-:W-:Y:S02]  /*12c0*/  DADD R6, R4, R10.reuse ;  /* 0x0000000004067229 */ /* 0x100fe4000000000a */
[----:B------:R-:W-:-:S06]  /*12d0*/  DADD R8, R8, -R10 ;  /* 0x0000000008087229 */ /* 0x000fcc000000080a */
[----:B------:R-:W-:Y:S02]  /*12e0*/  DADD R4, R4, -R6 ;  /* 0x0000000004047229 */ /* 0x000fe40000000806 */
[----:B------:R-:W-:-:S06]  /*12f0*/  DADD R8, R18, R8 ;  /* 0x0000000012087229 */ /* 0x000fcc0000000008 */
[----:B------:R-:W-:Y:S01]  /*1300*/  DADD R4, R10, R4 ;  /* 0x000000000a047229 */ /* 0x000fe20000000004 */
[----:B------:R-:W-:Y:S02]  /*1310*/  SHF.R.U32.HI R10, RZ, 0x14, R3 ;  /* 0x00000014ff0a7819 */ /* 0x000fe40000011603 */
[----:B------:R-:W-:-:S05]  /*1320*/  @!P0 LEA.HI R10, R27, 0xffffffca, RZ, 0xc ;  /* 0xffffffca1b0a8811 */ /* 0x000fca00078f60ff */
[----:B------:R-:W-:Y:S01]  /*1330*/  DADD R4, R8, R4 ;  /* 0x0000000008047229 */ /* 0x000fe20000000004 */
[C---:B------:R-:W-:Y:S02]  /*1340*/  VIADD R8, R10.reuse, 0xfffffc01 ;  /* 0xfffffc010a087836 */ /* 0x040fe40000000000 */
[----:B------:R-:W-:-:S05]  /*1350*/  @P1 VIADD R8, R10, 0xfffffc02 ;  /* 0xfffffc020a081836 */ /* 0x000fca0000000000 */
[----:B------:R-:W-:Y:S01]  /*1360*/  DADD R12, R12, R4 ;  /* 0x000000000c0c7229 */ /* 0x000fe20000000004 */
[----:B------:R-:W-:Y:S01]  /*1370*/  LOP3.LUT R4, R8, 0x80000000, RZ, 0x3c, !PT ;  /* 0x8000000008047812 */ /* 0x000fe200078e3cff */
[----:B------:R-:W-:-:S06]  /*1380*/  IMAD.MOV.U32 R5, RZ, RZ, 0x43300000 ;  /* 0x43300000ff057424 */ /* 0x000fcc00078e00ff */
[----:B------:R-:W-:Y:S02]  /*1390*/  DADD R8, R6, R12 ;  /* 0x0000000006087229 */ /* 0x000fe4000000000c */
[----:B------:R-:W-:Y:S01]  /*13a0*/  DADD R10, R4, -UR4 ;  /* 0x80000004040a7e29 */ /* 0x000fe20008000000 */
[----:B------:R-:W-:Y:S01]  /*13b0*/  UMOV UR4, 0xfefa39ef ;  /* 0xfefa39ef00047882 */ /* 0x000fe20000000000 */
[----:B------:R-:W-:-:S04]  /*13c0*/  UMOV UR5, 0x3fe62e42 ;  /* 0x3fe62e4200057882 */ /* 0x000fc80000000000 */
[--C-:B------:R-:W-:Y:S02]  /*13d0*/  DADD R6, R6, -R8.reuse ;  /* 0x0000000006067229 */ /* 0x100fe40000000808 */
[----:B------:R-:W-:-:S06]  /*13e0*/  DFMA R4, R10, UR4, R8 ;  /* 0x000000040a047c2b */ /* 0x000fcc0008000008 */
[----:B------:R-:W-:Y:S02]  /*13f0*/  DADD R6, R12, R6 ;  /* 0x000000000c067229 */ /* 0x000fe40000000006 */
[----:B------:R-:W-:-:S08]  /*1400*/  DFMA R14, R10, -UR4, R4 ;  /* 0x800000040a0e7c2b */ /* 0x000fd00008000004 */
[----:B------:R-:W-:-:S08]  /*1410*/  DADD R14, -R8, R14 ;  /* 0x00000000080e7229 */ /* 0x000fd0000000010e */
[----:B------:R-:W-:-:S08]  /*1420*/  DADD R6, R6, -R14 ;  /* 0x0000000006067229 */ /* 0x000fd0000000080e */
[----:B------:R-:W-:-:S08]  /*1430*/  DFMA R6, R10, UR6, R6 ;  /* 0x000000060a067c2b */ /* 0x000fd00008000006 */
[----:B------:R-:W-:-:S08]  /*1440*/  DADD R8, R4, R6 ;  /* 0x0000000004087229 */ /* 0x000fd00000000006 */
[----:B------:R-:W-:Y:S02]  /*1450*/  DADD R10, R4, -R8 ;  /* 0x00000000040a7229 */ /* 0x000fe40000000808 */
[----:B------:R-:W-:-:S06]  /*1460*/  DMUL R4, R8, 2 ;  /* 0x4000000008047828 */ /* 0x000fcc0000000000 */
[----:B------:R-:W-:Y:S02]  /*1470*/  DADD R10, R6, R10 ;  /* 0x00000000060a7229 */ /* 0x000fe4000000000a */
[----:B------:R-:W-:-:S08]  /*1480*/  DFMA R8, R8, 2, -R4 ;  /* 0x400000000808782b */ /* 0x000fd00000000804 */
[----:B------:R-:W-:Y:S01]  /*1490*/  DFMA R10, R10, 2, R8 ;  /* 0x400000000a0a782b */ /* 0x000fe20000000008 */
[----:B------:R-:W-:Y:S01]  /*14a0*/  IMAD.MOV.U32 R8, RZ, RZ, 0x652b82fe ;  /* 0x652b82feff087424 */ /* 0x000fe200078e00ff */
[----:B------:R-:W-:-:S06]  /*14b0*/  MOV R9, 0x3ff71547 ;  /* 0x3ff7154700097802 */ /* 0x000fcc0000000f00 */
[----:B------:R-:W-:-:S08]  /*14c0*/  DADD R6, R4, R10 ;  /* 0x0000000004067229 */ /* 0x000fd0000000000a */
[----:B------:R-:W-:Y:S02]  /*14d0*/  DFMA R8, R6, R8, 6.75539944105574400000e+15 ;  /* 0x433800000608742b */ /* 0x000fe40000000008 */
[----:B------:R-:W-:Y:S01]  /*14e0*/  FSETP.GEU.AND P0, PT, |R7|, 4.1917929649353027344, PT ;  /* 0x4086232b0700780b */ /* 0x000fe20003f0e200 */
[----:B------:R-:W-:-:S05]  /*14f0*/  DADD R4, R4, -R6 ;  /* 0x0000000004047229 */ /* 0x000fca0000000806 */
[----:B------:R-:W-:-:S03]  /*1500*/  DADD R12, R8, -6.75539944105574400000e+15 ;  /* 0xc3380000080c7429 */ /* 0x000fc60000000000 */
[----:B------:R-:W-:-:S05]  /*1510*/  DADD R10, R10, R4 ;  /* 0x000000000a0a7229 */ /* 0x000fca0000000004 */
[----:B------:R-:W-:Y:S01]  /*1520*/  DFMA R14, R12, -UR4, R6 ;  /* 0x800000040c0e7c2b */ /* 0x000fe20008000006 */
[----:B------:R-:W-:Y:S01]  /*1530*/  UMOV UR4, 0x3b39803f ;  /* 0x3b39803f00047882 */ /* 0x000fe20000000000 */
[----:B------:R-:W-:-:S06]  /*1540*/  UMOV UR5, 0x3c7abc9e ;  /* 0x3c7abc9e00057882 */ /* 0x000fcc0000000000 */
[----:B------:R-:W-:Y:S01]  /*1550*/  DFMA R12, R12, -UR4, R14 ;  /* 0x800000040c0c7c2b */ /* 0x000fe2000800000e */
[----:B------:R-:W-:Y:S01]  /*1560*/  UMOV UR4, 0x69ce2bdf ;  /* 0x69ce2bdf00047882 */ /* 0x000fe20000000000 */
[----:B------:R-:W-:Y:S01]  /*1570*/  IMAD.MOV.U32 R14, RZ, RZ, -0x35dec16 ;  /* 0xfca213eaff0e7424 */ /* 0x000fe200078e00ff */
[----:B------:R-:W-:Y:S01]  /*1580*/  UMOV UR5, 0x3e5ade15 ;  /* 0x3e5ade1500057882 */ /* 0x000fe20000000000 */
[----:B------:R-:W-:-:S06]  /*1590*/  IMAD.MOV.U32 R15, RZ, RZ, 0x3e928af3 ;  /* 0x3e928af3ff0f7424 */ /* 0x000fcc00078e00ff */
[----:B------:R-:W-:Y:S01]  /*15a0*/  DFMA R14, R12, UR4, R14 ;  /* 0x000000040c0e7c2b */ /* 0x000fe2000800000e */
[----:B------:R-:W-:Y:S01]  /*15b0*/  UMOV UR4, 0x62401315 ;  /* 0x6240131500047882 */ /* 0x000fe20000000000 */
[----:B------:R-:W-:-:S06]  /*15c0*/  UMOV UR5, 0x3ec71dee ;  /* 0x3ec71dee00057882 */ /* 0x000fcc0000000000 */
[----:B------:R-:W-:Y:S01]  /*15d0*/  DFMA R14, R12, R14, UR4 ;  /* 0x000000040c0e7e2b */ /* 0x000fe2000800000e */
        /* <DEDUP_REMOVED lines=20> */
[----:B------:R-:W-:-:S08]  /*1720*/  DFMA R14, R12, R14, UR4 ;  /* 0x000000040c0e7e2b */ /* 0x000fd0000800000e */
[----:B------:R-:W-:-:S08]  /*1730*/  DFMA R14, R12, R14, 1 ;  /* 0x3ff000000c0e742b */ /* 0x000fd0000000000e */
[----:B------:R-:W-:-:S10]  /*1740*/  DFMA R12, R12, R14, 1 ;  /* 0x3ff000000c0c742b */ /* 0x000fd4000000000e */
[----:B------:R-:W-:Y:S02]  /*1750*/  IMAD R5, R8, 0x100000, R13 ;  /* 0x0010000008057824 */ /* 0x000fe400078e020d */
[----:B------:R-:W-:Y:S01]  /*1760*/  IMAD.MOV.U32 R4, RZ, RZ, R12 ;  /* 0x000000ffff047224 */ /* 0x000fe200078e000c */
[----:B------:R-:W-:Y:S06]  /*1770*/  @!P0 BRA `(.L_x_22) ;  /* 0x0000000000348947 */ /* 0x000fec0003800000 */
[----:B------:R-:W-:Y:S01]  /*1780*/  FSETP.GEU.AND P1, PT, |R7|, 4.2275390625, PT ;  /* 0x408748000700780b */ /* 0x000fe20003f2e200 */
[C---:B------:R-:W-:Y:S02]  /*1790*/  DADD R4, R6.reuse, +INF ;  /* 0x7ff0000006047429 */ /* 0x040fe40000000000 */
[----:B------:R-:W-:-:S08]  /*17a0*/  DSETP.GEU.AND P0, PT, R6, RZ, PT ;  /* 0x000000ff0600722a */ /* 0x000fd00003f0e000 */
[----:B------:R-:W-:Y:S02]  /*17b0*/  FSEL R4, R4, RZ, P0 ;  /* 0x000000ff04047208 */ /* 0x000fe40000000000 */
[----:B------:R-:W-:Y:S01]  /*17c0*/  FSEL R5, R5, RZ, P0 ;  /* 0x000000ff05057208 */ /* 0x000fe20000000000 */
[----:B------:R-:W-:Y:S06]  /*17d0*/  @P1 BRA `(.L_x_22) ;  /* 0x00000000001c1947 */ /* 0x000fec0003800000 */
[----:B------:R-:W-:-:S04]  /*17e0*/  LEA.HI R4, R8, R8, RZ, 0x1 ;  /* 0x0000000808047211 */ /* 0x000fc800078f08ff */
[----:B------:R-:W-:-:S05]  /*17f0*/  SHF.R.S32.HI R5, RZ, 0x1, R4 ;  /* 0x00000001ff057819 */ /* 0x000fca0000011404 */
[----:B------:R-:W-:Y:S02]  /*1800*/  IMAD.IADD R4, R8, 0x1, -R5 ;  /* 0x0000000108047824 */ /* 0x000fe400078e0a05 */
[----:B------:R-:W-:-:S03]  /*1810*/  IMAD R13, R5, 0x100000, R13 ;  /* 0x00100000050d7824 */ /* 0x000fc600078e020d */
[----:B------:R-:W-:Y:S01]  /*1820*/  LEA R5, R4, 0x3ff00000, 0x14 ;  /* 0x3ff0000004057811 */ /* 0x000fe200078ea0ff */
[----:B------:R-:W-:-:S06]  /*1830*/  IMAD.MOV.U32 R4, RZ, RZ, RZ ;  /* 0x000000ffff047224 */ /* 0x000fcc00078e00ff */
[----:B------:R-:W-:-:S11]  /*1840*/  DMUL R4, R12, R4 ;  /* 0x000000040c047228 */ /* 0x000fd60000000000 */
.L_x_22:
[----:B------:R-:W-:Y:S01]  /*1850*/  DFMA R10, R10, R4, R4 ;  /* 0x000000040a0a722b */ /* 0x000fe20000000004 */
[----:B------:R-:W-:Y:S01]  /*1860*/  IMAD.MOV.U32 R6, RZ, RZ, R0 ;  /* 0x000000ffff067224 */ /* 0x000fe200078e0000 */
[----:B------:R-:W-:Y:S01]  /*1870*/  DSETP.NEU.AND P0, PT, |R4|, +INF , PT ;  /* 0x7ff000000400742a */ /* 0x000fe20003f0d200 */
[----:B------:R-:W-:-:S07]  /*1880*/  IMAD.MOV.U32 R7, RZ, RZ, 0x0 ;  /* 0x00000000ff077424 */ /* 0x000fce00078e00ff */
[----:B------:R-:W-:Y:S02]  /*1890*/  FSEL R4, R4, R10, !P0 ;  /* 0x0000000a04047208 */ /* 0x000fe40004000000 */
[----:B------:R-:W-:Y:S01]  /*18a0*/  FSEL R5, R5, R11, !P0 ;  /* 0x0000000b05057208 */ /* 0x000fe20004000000 */
[----:B------:R-:W-:Y:S06]  /*18b0*/  RET.REL.NODEC R6 `(_Z7defecto4GridS_S_) ;  /* 0xffffffe406d07950 */ /* 0x000fec0003c3ffff */
.L_x_23:
        /* <DEDUP_REMOVED lines=12> */
.L_x_50:


//--------------------- .text._Z9suaviza_n4GridS_ --------------------------
	.section	.text._Z9suaviza_n4GridS_,"ax",@progbits
	.align	128
        .global         _Z9suaviza_n4GridS_
        .type           _Z9suaviza_n4GridS_,@function
        .size           _Z9suaviza_n4GridS_,(.L_x_52 - _Z9suaviza_n4GridS_)
        .other          _Z9suaviza_n4GridS_,@"STO_CUDA_ENTRY STV_DEFAULT"
_Z9suaviza_n4GridS_:
.text._Z9suaviza_n4GridS_:
[----:B------:R-:W-:Y:S01]  /*0000*/  LDC R1, c[0x0][0x37c] ;  /* 0x0000df00ff017b82 */ /* 0x000fe20000000800 */
[----:B------:R-:W0:Y:S02]  /*0010*/  LDCU UR4, c[0x0][0x388] ;  /* 0x00007100ff0477ac */ /* 0x000e240008000800 */
[----:B0-----:R-:W-:-:S09]  /*0020*/  UIADD3 UR4, UPT, UPT, UR4, -0x1, URZ ;  /* 0xffffffff04047890 */ /* 0x001fd2000fffe0ff */
[----:B------:R-:W0:Y:S08]  /*0030*/  I2F.F64 R4, UR4 ;  /* 0x0000000400047d12 */ /* 0x000e300008201c00 */
        /* <DEDUP_REMOVED lines=12> */
[----:B------:R-:W-:Y:S05]  /*0100*/  CALL.REL.NOINC `($__internal_2_$__cuda_sm20_dblrcp_rn_slowpath_v3) ;  /* 0x0000000000f87944 */ /* 0x000fea0003c00000 */
[----:B------:R-:W-:Y:S02]  /*0110*/  IMAD.MOV.U32 R2, RZ, RZ, R4 ;  /* 0x000000ffff027224 */ /* 0x000fe400078e0004 */
[----:B------:R-:W-:-:S07]  /*0120*/  IMAD.MOV.U32 R3, RZ, RZ, R5 ;  /* 0x000000ffff037224 */ /* 0x000fce00078e0005 */
.L_x_24:
[----:B------:R-:W-:-:S07]  /*0130*/  MOV R0, 0x150 ;  /* 0x0000015000007802 */ /* 0x000fce0000000f00 */
[----:B------:R-:W-:Y:S05]  /*0140*/  CALL.REL.NOINC `($_Z9suaviza_n4GridS_$__internal_accurate_pow) ;  /* 0x0000000400887944 */ /* 0x000fea0003c00000 */
[----:B------:R-:W0:Y:S01]  /*0150*/  S2R R5, SR_TID.X ;  /* 0x0000000000057919 */ /* 0x000e220000002100 */
[----:B------:R-:W0:Y:S01]  /*0160*/  LDC R0, c[0x0][0x360] ;  /* 0x0000d800ff007b82 */ /* 0x000e220000000800 */
[----:B------:R-:W1:Y:S07]  /*0170*/  S2R R4, SR_TID.Y ;  /* 0x0000000000047919 */ /* 0x000e6e0000002200 */
[----:B------:R-:W0:Y:S08]  /*0180*/  S2UR UR5, SR_CTAID.X ;  /* 0x00000000000579c3 */ /* 0x000e300000002500 */
[----:B------:R-:W1:Y:S08]  /*0190*/  S2UR UR6, SR_CTAID.Y ;  /* 0x00000000000679c3 */ /* 0x000e700000002600 */
[----:B------:R-:W1:Y:S01]  /*01a0*/  LDC R9, c[0x0][0x364] ;  /* 0x0000d900ff097b82 */ /* 0x000e620000000800 */
[----:B0-----:R-:W-:-:S02]  /*01b0*/  IMAD R0, R0, UR5, R5 ;  /* 0x0000000500007c24 */ /* 0x001fc4000f8e0205 */
[----:B-1----:R-:W-:-:S05]  /*01c0*/  IMAD R9, R9, UR6, R4 ;  /* 0x0000000609097c24 */ /* 0x002fca000f8e0204 */
[----:B------:R-:W-:-:S04]  /*01d0*/  VIMNMX R4, PT, PT, R0, R9, !PT ;  /* 0x0000000900047248 */ /* 0x000fc80007fe0100 */
[----:B------:R-:W-:-:S04]  /*01e0*/  ISETP.GE.AND P0, PT, R4, UR4, PT ;  /* 0x0000000404007c0c */ /* 0x000fc8000bf06270 */
[----:B------:R-:W-:-:S04]  /*01f0*/  ISETP.LT.OR P0, PT, R0, 0x1, P0 ;  /* 0x000000010000780c */ /* 0x000fc80000701670 */
[----:B------:R-:W-:-:S13]  /*0200*/  ISETP.EQ.OR P0, PT, R9, RZ, P0 ;  /* 0x000000ff0900720c */ /* 0x000fda0000702670 */
[----:B------:R-:W-:Y:S05]  /*0210*/  @P0 EXIT ;  /* 0x000000000000094d */ /* 0x000fea0003800000 */
[----:B------:R-:W-:-:S04]  /*0220*/  IADD3 R4, PT, PT, R0, R9, RZ ;  /* 0x0000000900047210 */ /* 0x000fc80007ffe0ff */
[----:B------:R-:W-:-:S04]  /*0230*/  LOP3.LUT R4, R4, 0x1, RZ, 0xc0, !PT ;  /* 0x0000000104047812 */ /* 0x000fc800078ec0ff */
[----:B------:R-:W-:-:S13]  /*0240*/  ISETP.NE.U32.AND P0, PT, R4, 0x1, PT ;  /* 0x000000010400780c */ /* 0x000fda0003f05070 */
[----:B------:R-:W-:Y:S05]  /*0250*/  @P0 EXIT ;  /* 0x000000000000094d */ /* 0x000fea0003800000 */
        /* <DEDUP_REMOVED lines=8> */
[----:B------:R-:W-:Y:S01]  /*02e0*/  IMAD.IADD R15, R15, 0x1, R19 ;  /* 0x000000010f0f7824 */ /* 0x000fe200078e0213 */
[----:B-1----:R-:W2:Y:S01]  /*02f0*/  LDG.E R16, desc[UR4][R10.64] ;  /* 0x000000040a107981 */ /* 0x002ea2000c1e1900 */
[----:B---3--:R-:W-:-:S05]  /*0300*/  IMAD.WIDE R12, R13, 0x4, R4 ;  /* 0x000000040d0c7825 */ /* 0x008fca00078e0204 */
[----:B------:R-:W3:Y:S01]  /*0310*/  LDG.E R17, desc[UR4][R12.64] ;  /* 0x000000040c117981 */ /* 0x000ee2000c1e1900 */
[----:B------:R-:W-:-:S06]  /*0320*/  IMAD.WIDE R14, R15, 0x4, R4 ;  /* 0x000000040f0e7825 */ /* 0x000fcc00078e0204 */
[----:B------:R-:W4:Y:S01]  /*0330*/  LDG.E R14, desc[UR4][R14.64] ;  /* 0x000000040e0e7981 */ /* 0x000f22000c1e1900 */
[----:B------:R-:W-:-:S05]  /*0340*/  IMAD.WIDE R4, R19, 0x4, R12 ;  /* 0x0000000413047825 */ /* 0x000fca00078e020c */
[----:B------:R-:W5:Y:S04]  /*0350*/  LDG.E R18, desc[UR4][R4.64+-0x4] ;  /* 0xfffffc0404127981 */ /* 0x000f68000c1e1900 */
[----:B------:R-:W5:Y:S01]  /*0360*/  LDG.E R0, desc[UR4][R4.64+0x4] ;  /* 0x0000040404007981 */ /* 0x000f62000c1e1900 */
[----:B------:R-:W-:-:S10]  /*0370*/  DADD R8, R2, 2 ;  /* 0x4000000002087429 */ /* 0x000fd40000000000 */
[----:B------:R-:W-:-:S04]  /*0380*/  LOP3.LUT R8, R9, 0x7ff00000, RZ, 0xc0, !PT ;  /* 0x7ff0000009087812 */ /* 0x000fc800078ec0ff */
[----:B------:R-:W-:Y:S01]  /*0390*/  ISETP.NE.AND P0, PT, R8, 0x7ff00000, PT ;  /* 0x7ff000000800780c */ /* 0x000fe20003f05270 */
[----:B------:R-:W-:-:S12]  /*03a0*/  DSETP.NEU.AND P1, PT, R2, RZ, PT ;  /* 0x000000ff0200722a */ /* 0x000fd80003f2d000 */
[C---:B------:R-:W-:Y:S02]  /*03b0*/  DSETP.NEU.OR P0, PT, |R2|.reuse, +INF , P0 ;  /* 0x7ff000000200742a */ /* 0x040fe4000070d600 */
[----:B------:R-:W-:Y:S01]  /*03c0*/  @!P1 CS2R R6, SRZ ;  /* 0x0000000000069805 */ /* 0x000fe2000001ff00 */
[----:B------:R-:W-:-:S11]  /*03d0*/  DSETP.NEU.AND P1, PT, R2, 1, PT ;  /* 0x3ff000000200742a */ /* 0x000fd60003f2d000 */
[----:B------:R-:W-:Y:S02]  /*03e0*/  @!P0 IMAD.MOV.U32 R6, RZ, RZ, 0x0 ;  /* 0x00000000ff068424 */ /* 0x000fe400078e00ff */
[----:B------:R-:W-:-:S03]  /*03f0*/  @!P0 IMAD.MOV.U32 R7, RZ, RZ, 0x7ff00000 ;  /* 0x7ff00000ff078424 */ /* 0x000fc600078e00ff */
[----:B------:R-:W-:Y:S02]  /*0400*/  FSEL R6, R6, RZ, P1 ;  /* 0x000000ff06067208 */ /* 0x000fe40000800000 */
[----:B------:R-:W-:Y:S01]  /*0410*/  FSEL R7, R7, 1.875, P1 ;  /* 0x3ff0000007077808 */ /* 0x000fe20000800000 */
[----:B--2---:R-:W-:Y:S08]  /*0420*/  F2F.F64.F32 R8, R16 ;  /* 0x0000001000087310 */ /* 0x004ff00000201800 */
[----:B---3--:R-:W0:Y:S08]  /*0430*/  F2F.F64.F32 R10, R17 ;  /* 0x00000011000a7310 */ /* 0x008e300000201800 */
[----:B----4-:R-:W1:Y:S01]  /*0440*/  F2F.F64.F32 R2, R14 ;  /* 0x0000000e00027310 */ /* 0x010e620000201800 */
[----:B0-----:R-:W-:-:S07]  /*0450*/  DFMA R8, R8, R6, R10 ;  /* 0x000000060808722b */ /* 0x001fce000000000a */
[----:B-----5:R-:W0:Y:S01]  /*0460*/  F2F.F64.F32 R6, R18 ;  /* 0x0000001200067310 */ /* 0x020e220000201800 */
[----:B-1----:R-:W-:-:S07]  /*0470*/  DADD R2, R8, R2 ;  /* 0x0000000008027229 */ /* 0x002fce0000000002 */
[----:B------:R-:W1:Y:S01]  /*0480*/  F2F.F64.F32 R8, R0 ;  /* 0x0000000000087310 */ /* 0x000e620000201800 */
[----:B0-----:R-:W-:-:S08]  /*0490*/  DADD R2, R2, R6 ;  /* 0x0000000002027229 */ /* 0x001fd00000000006 */
[----:B-1----:R-:W-:-:S08]  /*04a0*/  DADD R2, R2, R8 ;  /* 0x0000000002027229 */ /* 0x002fd00000000008 */
[----:B------:R-:W-:-:S10]  /*04b0*/  DMUL R2, R2, 0.25 ;  /* 0x3fd0000002027828 */ /* 0x000fd40000000000 */
[----:B------:R-:W0:Y:S02]  /*04c0*/  F2F.F32.F64 R3, R2 ;  /* 0x0000000200037310 */ /* 0x000e240000301000 */
[----:B0-----:R-:W-:Y:S01]  /*04d0*/  STG.E desc[UR4][R4.64], R3 ;  /* 0x0000000304007986 */ /* 0x001fe2000c101904 */
[----:B------:R-:W-:Y:S05]  /*04e0*/  EXIT ;  /* 0x000000000000794d */ /* 0x000fea0003800000 */
        .weak           $__internal_2_$__cuda_sm20_dblrcp_rn_slowpath_v3
        .type           $__internal_2_$__cuda_sm20_dblrcp_rn_slowpath_v3,@function
        .size           $__internal_2_$__cuda_sm20_dblrcp_rn_slowpath_v3,($_Z9suaviza_n4GridS_$__internal_accurate_pow - $__internal_2_$__cuda_sm20_dblrcp_rn_slowpath_v3)
$__internal_2_$__cuda_sm20_dblrcp_rn_slowpath_v3:
[----:B------:R-:W-:Y:S01]  /*04f0*/  MOV R2, R4 ;  /* 0x0000000400027202 */ /* 0x000fe20000000f00 */
[----:B------:R-:W-:-:S06]  /*0500*/  IMAD.MOV.U32 R3, RZ, RZ, R5 ;  /* 0x000000ffff037224 */ /* 0x000fcc00078e0005 */
[----:B------:R-:W-:-:S14]  /*0510*/  DSETP.GTU.AND P0, PT, |R2|, +INF , PT ;  /* 0x7ff000000200742a */ /* 0x000fdc0003f0c200 */
[----:B------:R-:W-:Y:S05]  /*0520*/  @P0 BRA `(.L_x_25) ;  /* 0x00000000007c0947 */ /* 0x000fea0003800000 */
[----:B------:R-:W-:-:S05]  /*0530*/  LOP3.LUT R7, R5, 0x7fffffff, RZ, 0xc0, !PT ;  /* 0x7fffffff05077812 */ /* 0x000fca00078ec0ff */
[----:B------:R-:W-:-:S05]  /*0540*/  VIADD R4, R7, 0xffffffff ;  /* 0xffffffff07047836 */ /* 0x000fca0000000000 */
[----:B------:R-:W-:-:S13]  /*0550*/  ISETP.GE.U32.AND P0, PT, R4, 0x7fefffff, PT ;  /* 0x7fefffff0400780c */ /* 0x000fda0003f06070 */
[----:B------:R-:W-:Y:S01]  /*0560*/  @P0 LOP3.LUT R5, R3, 0x7ff00000, RZ, 0x3c, !PT ;  /* 0x7ff0000003050812 */ /* 0x000fe200078e3cff */
[----:B------:R-:W-:Y:S01]  /*0570*/  @P0 IMAD.MOV.U32 R4, RZ, RZ, RZ ;  /* 0x000000ffff040224 */ /* 0x000fe200078e00ff */
[----:B------:R-:W-:Y:S06]  /*0580*/  @P0 BRA `(.L_x_26) ;  /* 0x00000000006c0947 */ /* 0x000fec0003800000 */
[----:B------:R-:W-:-:S13]  /*0590*/  ISETP.GE.U32.AND P0, PT, R7, 0x1000001, PT ;  /* 0x010000010700780c */ /* 0x000fda0003f06070 */
[----:B------:R-:W-:Y:S05]  /*05a0*/  @!P0 BRA `(.L_x_27) ;  /* 0x0000000000348947 */ /* 0x000fea0003800000 */
[----:B------:R-:W-:Y:S01]  /*05b0*/  VIADD R5, R3, 0xc0200000 ;  /* 0xc020000003057836 */ /* 0x000fe20000000000 */
[----:B------:R-:W-:-:S03]  /*05c0*/  MOV R4, R2 ;  /* 0x0000000200047202 */ /* 0x000fc60000000f00 */
[----:B------:R-:W0:Y:S03]  /*05d0*/  MUFU.RCP64H R7, R5 ;  /* 0x0000000500077308 */ /* 0x000e260000001800 */
        /* <DEDUP_REMOVED lines=10> */
.L_x_27:
        /* <DEDUP_REMOVED lines=10> */
.L_x_25:
[----:B------:R-:W-:Y:S01]  /*0720*/  LOP3.LUT R5, R3, 0x80000, RZ, 0xfc, !PT ;  /* 0x0008000003057812 */ /* 0x000fe200078efcff */
[----:B------:R-:W-:-:S07]  /*0730*/  IMAD.MOV.U32 R4, RZ, RZ, R2 ;  /* 0x000000ffff047224 */ /* 0x000fce00078e0002 */
.L_x_26:
[----:B------:R-:W-:Y:S01]  /*0740*/  IMAD.MOV.U32 R2, RZ, RZ, R0 ;  /* 0x000000ffff027224 */ /* 0x000fe200078e0000 */
[----:B------:R-:W-:-:S04]  /*0750*/  MOV R3, 0x0 ;  /* 0x0000000000037802 */ /* 0x000fc80000000f00 */
[----:B------:R-:W-:Y:S05]  /*0760*/  RET.REL.NODEC R2 `(_Z9suaviza_n4GridS_) ;  /* 0xfffffff802247950 */ /* 0x000fea0003c3ffff */
        .type           $_Z9suaviza_n4GridS_$__internal_accurate_pow,@function
        .size           $_Z9suaviza_n4GridS_$__internal_accurate_pow,(.L_x_52 - $_Z9suaviza_n4GridS_$__internal_accurate_pow)
$_Z9suaviza_n4GridS_$__internal_accurate_pow:
[----:B------:R-:W-:Y:S01]  /*0770*/  DADD R6, -RZ, |R2| ;  /* 0x00000000ff067229 */ /* 0x000fe20000000502 */
[----:B------:R-:W-:Y:S01]  /*0780*/  IMAD.MOV.U32 R14, RZ, RZ, RZ ;  /* 0x000000ffff0e7224 */ /* 0x000fe200078e00ff */
[----:B------:R-:W-:Y:S01]  /*0790*/  MOV R10, 0x41ad3b5a ;  /* 0x41ad3b5a000a7802 */ /* 0x000fe20000000f00 */
[----:B------:R-:W-:Y:S01]  /*07a0*/  IMAD.MOV.U32 R11, RZ, RZ, 0x3ed0f5d2 ;  /* 0x3ed0f5d2ff0b7424 */ /* 0x000fe200078e00ff */
[----:B------:R-:W-:Y:S01]  /*07b0*/  UMOV UR6, 0x7d2cafe2 ;  /* 0x7d2cafe200067882 */ /* 0x000fe20000000000 */
[----:B------:R-:W-:Y:S01]  /*07c0*/  UMOV UR7, 0x3eb0f5ff ;  /* 0x3eb0f5ff00077882 */ /* 0x000fe20000000000 */
[----:B------:R-:W-:Y:S01]  /*07d0*/  UMOV UR8, 0x3b39803f ;  /* 0x3b39803f00087882 */ /* 0x000fe20000000000 */
[----:B------:R-:W-:-:S03]  /*07e0*/  UMOV UR9, 0x3c7abc9e ;  /* 0x3c7abc9e00097882 */ /* 0x000fc60000000000 */
[----:B------:R-:W-:Y:S01]  /*07f0*/  ISETP.GT.U32.AND P0, PT, R7, 0xfffff, PT ;  /* 0x000fffff0700780c */ /* 0x000fe20003f04070 */
[----:B------:R-:W-:-:S12]  /*0800*/  IMAD.MOV.U32 R4, RZ, RZ, R7 ;  /* 0x000000ffff047224 */ /* 0x000fd800078e0007 */
[----:B------:R-:W-:-:S10]  /*0810*/  @!P0 DMUL R20, R6, 1.80143985094819840000e+16 ;  /* 0x4350000006148828 */ /* 0x000fd40000000000 */
[----:B------:R-:W-:Y:S02]  /*0820*/  @!P0 IMAD.MOV.U32 R4, RZ, RZ, R21 ;  /* 0x000000ffff048224 */ /* 0x000fe400078e0015 */
[----:B------:R-:W-:-:S03]  /*0830*/  @!P0 IMAD.MOV.U32 R6, RZ, RZ, R20 ;  /* 0x000000ffff068224 */ /* 0x000fc600078e0014 */
[----:B------:R-:W-:Y:S02]  /*0840*/  LOP3.LUT R4, R4, 0x800fffff, RZ, 0xc0, !PT ;  /* 0x800fffff04047812 */ /* 0x000fe400078ec0ff */
[----:B------:R-:W-:Y:S02]  /*0850*/  MOV R12, R6 ;  /* 0x00000006000c7202 */ /* 0x000fe40000000f00 */
[----:B------:R-:W-:Y:S02]  /*0860*/  LOP3.LUT R13, R4, 0x3ff00000, RZ, 0xfc, !PT ;  /* 0x3ff00000040d7812 */ /* 0x000fe400078efcff */
[----:B------:R-:W-:Y:S02]  /*0870*/  SHF.R.U32.HI R6, RZ, 0x14, R7 ;  /* 0x00000014ff067819 */ /* 0x000fe40000011607 */
[----:B------:R-:W-:Y:S02]  /*0880*/  ISETP.GE.U32.AND P1, PT, R13, 0x3ff6a09f, PT ;  /* 0x3ff6a09f0d00780c */ /* 0x000fe40003f26070 */
[----:B------:R-:W-:-:S04]  /*0890*/  @!P0 LEA.HI R6, R21, 0xffffffca, RZ, 0xc ;  /* 0xffffffca15068811 */ /* 0x000fc800078f60ff */
[----:B------:R-:W-:-:S07]  /*08a0*/  IADD3 R7, PT, PT, R6, -0x3ff, RZ ;  /* 0xfffffc0106077810 */ /* 0x000fce0007ffe0ff */
[----:B------:R-:W-:Y:S02]  /*08b0*/  @P1 VIADD R5, R13, 0xfff00000 ;  /* 0xfff000000d051836 */ /* 0x000fe40000000000 */
[----:B------:R-:W-:Y:S02]  /*08c0*/  @P1 VIADD R7, R6, 0xfffffc02 ;  /* 0xfffffc0206071836 */ /* 0x000fe40000000000 */
[----:B------:R-:W-:-:S03]  /*08d0*/  @P1 IMAD.MOV.U32 R13, RZ, RZ, R5 ;  /* 0x000000ffff0d1224 */ /* 0x000fc600078e0005 */
[----:B------:R-:W-:Y:S01]  /*08e0*/  LOP3.LUT R6, R7, 0x80000000, RZ, 0x3c, !PT ;  /* 0x8000000007067812 */ /* 0x000fe200078e3cff */
[----:B------:R-:W-:Y:S02]  /*08f0*/  IMAD.MOV.U32 R7, RZ, RZ, 0x43300000 ;  /* 0x43300000ff077424 */ /* 0x000fe400078e00ff */
        /* <DEDUP_REMOVED lines=26> */
[----:B------:R-:W-:Y:S02]  /*0aa0*/  DMUL R14, R14, R22 ;  /* 0x000000160e0e7228 */ /* 0x000fe40000000000 */
[----:B------:R-:W-:-:S03]  /*0ab0*/  DFMA R22, R4, R10, -R12 ;  /* 0x0000000a0416722b */ /* 0x000fc6000000080c */
[----:B------:R-:W-:Y:S01]  /*0ac0*/  DFMA R8, R16, R8, UR6 ;  /* 0x0000000610087e2b */ /* 0x000fe20008000008 */
[----:B------:R-:W-:Y:S01]  /*0ad0*/  UMOV UR6, 0x99999dfb ;  /* 0x99999dfb00067882 */ /* 0x000fe20000000000 */
[----:B------:R-:W-:-:S03]  /*0ae0*/  UMOV UR7, 0x3f899999 ;  /* 0x3f89999900077882 */ /* 0x000fc60000000000 */
[----:B------:R-:W-:Y:S01]  /*0af0*/  VIADD R27, R15, 0x100000 ;  /* 0x001000000f1b7836 */ /* 0x000fe20000000000 */
[----:B------:R-:W-:Y:S01]  /*0b00*/  DFMA R22, R14, R10, R22 ;  /* 0x0000000a0e16722b */ /* 0x000fe20000000016 */
        /* <DEDUP_REMOVED lines=9> */
[----:B------:R-:W-:-:S06]  /*0ba0*/  DFMA R24, R4, R4, -R10 ;  /* 0x000000040418722b */ /* 0x000fcc000000080a */
[----:B------:R-:W-:Y:S01]  /*0bb0*/  DADD R16, R16, -UR6 ;  /* 0x8000000610107e29 */ /* 0x000fe20008000000 */
[----:B------:R-:W-:Y:S01]  /*0bc0*/  UMOV UR6, 0x80000000 ;  /* 0x8000000000067882 */ /* 0x000fe20000000000 */
[----:B------:R-:W-:Y:S01]  /*0bd0*/  DFMA R24, R4, R26, R24 ;  /* 0x0000001a0418722b */ /* 0x000fe20000000018 */
[----:B------:R-:W-:-:S05]  /*0be0*/  UMOV UR7, 0x43300000 ;  /* 0x4330000000077882 */ /* 0x000fca0000000000 */
[----:B------:R-:W-:Y:S02]  /*0bf0*/  DADD R18, R8, R16 ;  /* 0x0000000008127229 */ /* 0x000fe40000000010 */
[----:B------:R-:W-:-:S06]  /*0c00*/  DFMA R22, R4, R24, R22 ;  /* 0x000000180416722b */ /* 0x000fcc0000000016 */
        /* <DEDUP_REMOVED lines=11> */
[----:B------:R-:W-:-:S08]  /*0cc0*/  DADD R4, R12, R4 ;  /* 0x000000000c047229 */ /* 0x000fd00000000004 */
[----:B------:R-:W-:Y:S02]  /*0cd0*/  DADD R4, R10, R4 ;  /* 0x000000000a047229 */ /* 0x000fe40000000004 */
[----:B------:R-:W-:Y:S01]  /*0ce0*/  DADD R10, R6, -UR6 ;  /* 0x80000006060a7e29 */ /* 0x000fe20008000000 */
[----:B------:R-:W-:Y:S01]  /*0cf0*/  UMOV UR6, 0xfefa39ef ;  /* 0xfefa39ef00067882 */ /* 0x000fe20000000000 */
[----:B------:R-:W-:-:S04]  /*0d00*/  UMOV UR7, 0x3fe62e42 ;  /* 0x3fe62e4200077882 */ /* 0x000fc80000000000 */
[----:B------:R-:W-:-:S08]  /*0d10*/  DADD R4, R14, R4 ;  /* 0x000000000e047229 */ /* 0x000fd00000000004 */
[----:B------:R-:W-:-:S08]  /*0d20*/  DADD R6, R8, R4 ;  /* 0x0000000008067229 */ /* 0x000fd00000000004 */
[--C-:B------:R-:W-:Y:S02]  /*0d30*/  DFMA R12, R10, UR6, R6.reuse ;  /* 0x000000060a0c7c2b */ /* 0x100fe40008000006 */
[----:B------:R-:W-:-:S06]  /*0d40*/  DADD R8, R8, -R6 ;  /* 0x0000000008087229 */ /* 0x000fcc0000000806 */
[----:B------:R-:W-:Y:S02]  /*0d50*/  DFMA R14, R10, -UR6, R12 ;  /* 0x800000060a0e7c2b */ /* 0x000fe4000800000c */
[----:B------:R-:W-:-:S06]  /*0d60*/  DADD R8, R4, R8 ;  /* 0x0000000004087229 */ /* 0x000fcc0000000008 */
[----:B------:R-:W-:-:S08]  /*0d70*/  DADD R14, -R6, R14 ;  /* 0x00000000060e7229 */ /* 0x000fd0000000010e */
[----:B------:R-:W-:-:S08]  /*0d80*/  DADD R8, R8, -R14 ;  /* 0x0000000008087229 */ /* 0x000fd0000000080e */
[----:B------:R-:W-:-:S08]  /*0d90*/  DFMA R8, R10, UR8, R8 ;  /* 0x000000080a087c2b */ /* 0x000fd00008000008 */
[----:B------:R-:W-:-:S08]  /*0da0*/  DADD R6, R12, R8 ;  /* 0x000000000c067229 */ /* 0x000fd00000000008 */
[----:B------:R-:W-:Y:S02]  /*0db0*/  DADD R12, R12, -R6 ;  /* 0x000000000c0c7229 */ /* 0x000fe40000000806 */
[----:B------:R-:W-:-:S06]  /*0dc0*/  DMUL R4, R6, 2 ;  /* 0x4000000006047828 */ /* 0x000fcc0000000000 */
[----:B------:R-:W-:Y:S02]  /*0dd0*/  DADD R10, R8, R12 ;  /* 0x00000000080a7229 */ /* 0x000fe4000000000c */
[----:B------:R-:W-:Y:S01]  /*0de0*/  DFMA R6, R6, 2, -R4 ;  /* 0x400000000606782b */ /* 0x000fe20000000804 */
[----:B------:R-:W-:Y:S01]  /*0df0*/  IMAD.MOV.U32 R8, RZ, RZ, 0x652b82fe ;  /* 0x652b82feff087424 */ /* 0x000fe200078e00ff */
[----:B------:R-:W-:-:S06]  /*0e00*/  MOV R9, 0x3ff71547 ;  /* 0x3ff7154700097802 */ /* 0x000fcc0000000f00 */
[----:B------:R-:W-:-:S08]  /*0e10*/  DFMA R10, R10, 2, R6 ;  /* 0x400000000a0a782b */ /* 0x000fd00000000006 */
        /* <DEDUP_REMOVED lines=41> */
[----:B------:R-:W-:Y:S01]  /*10b0*/  IMAD R5, R8, 0x100000, R15 ;  /* 0x0010000008057824 */ /* 0x000fe200078e020f */
[----:B------:R-:W-:Y:S01]  /*10c0*/  MOV R4, R14 ;  /* 0x0000000e00047202 */ /* 0x000fe20000000f00 */
        /* <DEDUP_REMOVED lines=8> */
[----:B------:R-:W-:Y:S01]  /*1150*/  SHF.R.S32.HI R5, RZ, 0x1, R4 ;  /* 0x00000001ff057819 */ /* 0x000fe20000011404 */
[----:B------:R-:W-:-:S04]  /*1160*/  IMAD.MOV.U32 R4, RZ, RZ, R14 ;  /* 0x000000ffff047224 */ /* 0x000fc800078e000e */
[----:B------:R-:W-:Y:S02]  /*1170*/  IMAD.IADD R6, R8, 0x1, -R5 ;  /* 0x0000000108067824 */ /* 0x000fe400078e0a05 */
[----:B------:R-:W-:-:S03]  /*1180*/  IMAD R5, R5, 0x100000, R15 ;  /* 0x0010000005057824 */ /* 0x000fc600078e020f */
[----:B------:R-:W-:Y:S02]  /*1190*/  LEA R7, R6, 0x3ff00000, 0x14 ;  /* 0x3ff0000006077811 */ /* 0x000fe400078ea0ff */
[----:B------:R-:W-:-:S06]  /*11a0*/  MOV R6, RZ ;  /* 0x000000ff00067202 */ /* 0x000fcc0000000f00 */
[----:B------:R-:W-:-:S11]  /*11b0*/  DMUL R4, R4, R6 ;  /* 0x0000000604047228 */ /* 0x000fd60000000000 */
.L_x_28:
[----:B------:R-:W-:Y:S02]  /*11c0*/  DFMA R6, R10, R4, R4 ;  /* 0x000000040a06722b */ /* 0x000fe40000000004 */
[----:B------:R-:W-:-:S08]  /*11d0*/  DSETP.NEU.AND P0, PT, |R4|, +INF , PT ;  /* 0x7ff000000400742a */ /* 0x000fd00003f0d200 */
[----:B------:R-:W-:Y:S01]  /*11e0*/  FSEL R6, R4, R6, !P0 ;  /* 0x0000000604067208 */ /* 0x000fe20004000000 */
[----:B------:R-:W-:Y:S01]  /*11f0*/  IMAD.MOV.U32 R4, RZ, RZ, R0 ;  /* 0x000000ffff047224 */ /* 0x000fe200078e0000 */
[----:B------:R-:W-:Y:S01]  /*1200*/  FSEL R7, R5, R7, !P0 ;  /* 0x0000000705077208 */ /* 0x000fe20004000000 */
[----:B------:R-:W-:-:S04]  /*1210*/  IMAD.MOV.U32 R5, RZ, RZ, 0x0 ;  /* 0x00000000ff057424 */ /* 0x000fc800078e00ff */
[----:B------:R-:W-:Y:S05]  /*1220*/  RET.REL.NODEC R4 `(_Z9suaviza_n4GridS_) ;  /* 0xffffffec04747950 */ /* 0x000fea0003c3ffff */
.L_x_29:
        /* <DEDUP_REMOVED lines=13> */
.L_x_52:


//--------------------- .text._Z9suaviza_r4GridS_ --------------------------
	.section	.text._Z9suaviza_r4GridS_,"ax",@progbits
	.align	128
        .global         _Z9suaviza_r4GridS_
        .type           _Z9suaviza_r4GridS_,@function
        .size           _Z9suaviza_r4GridS_,(.L_x_54 - _Z9suaviza_r4GridS_)
        .other          _Z9suaviza_r4GridS_,@"STO_CUDA_ENTRY STV_DEFAULT"
_Z9suaviza_r4GridS_:
.text._Z9suaviza_r4GridS_:
        /* <DEDUP_REMOVED lines=16> */
[----:B------:R-:W-:Y:S05]  /*0100*/  CALL.REL.NOINC `($__internal_3_$__cuda_sm20_dblrcp_rn_slowpath_v3) ;  /* 0x0000000000f87944 */ /* 0x000fea0003c00000 */
[----:B------:R-:W-:Y:S02]  /*0110*/  IMAD.MOV.U32 R2, RZ, RZ, R4 ;  /* 0x000000ffff027224 */ /* 0x000fe400078e0004 */
[----:B------:R-:W-:-:S07]  /*0120*/  IMAD.MOV.U32 R3, RZ, RZ, R5 ;  /* 0x000000ffff037224 */ /* 0x000fce00078e0005 */
.L_x_30:
[----:B------:R-:W-:-:S07]  /*0130*/  MOV R0, 0x150 ;  /* 0x0000015000007802 */ /* 0x000fce0000000f00 */
[----:B------:R-:W-:Y:S05]  /*0140*/  CALL.REL.NOINC `($_Z9suaviza_r4GridS_$__internal_accurate_pow) ;  /* 0x0000000400887944 */ /* 0x000fea0003c00000 */
        /* <DEDUP_REMOVED lines=16> */
[----:B------:R-:W-:Y:S05]  /*0250*/  @!P0 EXIT ;  /* 0x000000000000894d */ /* 0x000fea0003800000 */
        /* <DEDUP_REMOVED lines=41> */
        .weak           $__internal_3_$__cuda_sm20_dblrcp_rn_slowpath_v3
        .type           $__internal_3_$__cuda_sm20_dblrcp_rn_slowpath_v3,@function
        .size           $__internal_3_$__cuda_sm20_dblrcp_rn_slowpath_v3,($_Z9suaviza_r4GridS_$__internal_accurate_pow - $__internal_3_$__cuda_sm20_dblrcp_rn_slowpath_v3)
$__internal_3_$__cuda_sm20_dblrcp_rn_slowpath_v3:
        /* <DEDUP_REMOVED lines=25> */
.L_x_33:
        /* <DEDUP_REMOVED lines=10> */
.L_x_31:
[----:B------:R-:W-:Y:S01]  /*0720*/  LOP3.LUT R5, R3, 0x80000, RZ, 0xfc, !PT ;  /* 0x0008000003057812 */ /* 0x000fe200078efcff */
[----:B------:R-:W-:-:S07]  /*0730*/  IMAD.MOV.U32 R4, RZ, RZ, R2 ;  /* 0x000000ffff047224 */ /* 0x000fce00078e0002 */
.L_x_32:
[----:B------:R-:W-:Y:S01]  /*0740*/  IMAD.MOV.U32 R2, RZ, RZ, R0 ;  /* 0x000000ffff027224 */ /* 0x000fe200078e0000 */
[----:B------:R-:W-:-:S04]  /*0750*/  MOV R3, 0x0 ;  /* 0x0000000000037802 */ /* 0x000fc80000000f00 */
[----:B------:R-:W-:Y:S05]  /*0760*/  RET.REL.NODEC R2 `(_Z9suaviza_r4GridS_) ;  /* 0xfffffff802247950 */ /* 0x000fea0003c3ffff */
        .type           $_Z9suaviza_r4GridS_$__internal_accurate_pow,@function
        .size           $_Z9suaviza_r4GridS_$__internal_accurate_pow,(.L_x_54 - $_Z9suaviza_r4GridS_$__internal_accurate_pow)
$_Z9suaviza_r4GridS_$__internal_accurate_pow:
        /* <DEDUP_REMOVED lines=165> */
.L_x_34:
[----:B------:R-:W-:Y:S02]  /*11c0*/  DFMA R6, R10, R4, R4 ;  /* 0x000000040a06722b */ /* 0x000fe40000000004 */
[----:B------:R-:W-:-:S08]  /*11d0*/  DSETP.NEU.AND P0, PT, |R4|, +INF , PT ;  /* 0x7ff000000400742a */ /* 0x000fd00003f0d200 */
[----:B------:R-:W-:Y:S01]  /*11e0*/  FSEL R6, R4, R6, !P0 ;  /* 0x0000000604067208 */ /* 0x000fe20004000000 */
[----:B------:R-:W-:Y:S01]  /*11f0*/  IMAD.MOV.U32 R4, RZ, RZ, R0 ;  /* 0x000000ffff047224 */ /* 0x000fe200078e0000 */
[----:B------:R-:W-:Y:S01]  /*1200*/  FSEL R7, R5, R7, !P0 ;  /* 0x0000000705077208 */ /* 0x000fe20004000000 */
[----:B------:R-:W-:-:S04]  /*1210*/  IMAD.MOV.U32 R5, RZ, RZ, 0x0 ;  /* 0x00000000ff057424 */ /* 0x000fc800078e00ff */
[----:B------:R-:W-:Y:S05]  /*1220*/  RET.REL.NODEC R4 `(_Z9suaviza_r4GridS_) ;  /* 0xffffffec04747950 */ /* 0x000fea0003c3ffff */
.L_x_35:
        /* <DEDUP_REMOVED lines=13> */
.L_x_54:


//--------------------- .text._Z6random4Grid      --------------------------
	.section	.text._Z6random4Grid,"ax",@progbits
	.align	128
        .global         _Z6random4Grid
        .type           _Z6random4Grid,@function
        .size           _Z6random4Grid,(.L_x_63 - _Z6random4Grid)
        .other          _Z6random4Grid,@"STO_CUDA_ENTRY STV_DEFAULT"
_Z6random4Grid:
.text._Z6random4Grid:
        /* <DEDUP_REMOVED lines=16> */
[----:B------:R-:W-:Y:S01]  /*0100*/  I2FP.F32.U32 R0, R3 ;  /* 0x0000000300007245 */ /* 0x000fe20000201000 */
[----:B------:R-:W0:Y:S01]  /*0110*/  LDCU.64 UR6, c[0x0][0x358] ;  /* 0x00006b00ff0677ac */ /* 0x000e220008000a00 */
[----:B------:R-:W-:Y:S02]  /*0120*/  BSSY.RECONVERGENT B0, `(.L_x_36) ;  /* 0x0000061000007945 */ /* 0x000fe40003800200 */
[C---:B------:R-:W-:Y:S01]  /*0130*/  FSETP.GE.AND P0, PT, |R0|.reuse, 105615, PT ;  /* 0x47ce47800000780b */ /* 0x040fe20003f06200 */
[----:B------:R-:W-:-:S04]  /*0140*/  FMUL R4, R0, 0.63661974668502807617 ;  /* 0x3f22f98300047820 */ /* 0x000fc80000400000 */
[----:B------:R-:W1:Y:S02]  /*0150*/  F2I.NTZ R10, R4 ;  /* 0x00000004000a7305 */ /* 0x000e640000203100 */
[----:B-1----:R-:W-:-:S05]  /*0160*/  I2FP.F32.S32 R5, R10 ;  /* 0x0000000a00057245 */ /* 0x002fca0000201400 */
[----:B------:R-:W-:-:S04]  /*0170*/  FFMA R6, R5, -1.5707962512969970703, R0 ;  /* 0xbfc90fda05067823 */ /* 0x000fc80000000000 */
[----:B------:R-:W-:-:S04]  /*0180*/  FFMA R6, R5, -7.5497894158615963534e-08, R6 ;  /* 0xb3a2216805067823 */ /* 0x000fc80000000006 */
[----:B------:R-:W-:Y:S01]  /*0190*/  FFMA R11, R5, -5.3903029534742383927e-15, R6 ;  /* 0xa7c234c5050b7823 */ /* 0x000fe20000000006 */
[----:B0-----:R-:W-:Y:S06]  /*01a0*/  @!P0 BRA `(.L_x_37) ;  /* 0x0000000400608947 */ /* 0x001fec0003800000 */
[----:B------:R-:W-:-:S13]  /*01b0*/  FSETP.NEU.AND P0, PT, |R0|, +INF , PT ;  /* 0x7f8000000000780b */ /* 0x000fda0003f0d200 */
[----:B------:R-:W-:Y:S01]  /*01c0*/  @!P0 FMUL R11, RZ, R0 ;  /* 0x00000000ff0b8220 */ /* 0x000fe20000400000 */
[----:B------:R-:W-:Y:S01]  /*01d0*/  @!P0 IMAD.MOV.U32 R10, RZ, RZ, RZ ;  /* 0x000000ffff0a8224 */ /* 0x000fe200078e00ff */
[----:B------:R-:W-:Y:S06]  /*01e0*/  @!P0 BRA `(.L_x_37) ;  /* 0x0000000400508947 */ /* 0x000fec0003800000 */
[----:B------:R-:W-:Y:S01]  /*01f0*/  IMAD.SHL.U32 R4, R0, 0x100, RZ ;  /* 0x0000010000047824 */ /* 0x000fe200078e00ff */
[----:B------:R-:W-:Y:S01]  /*0200*/  CS2R R10, SRZ ;  /* 0x00000000000a7805 */ /* 0x000fe2000001ff00 */
[----:B------:R-:W0:Y:S03]  /*0210*/  LDCU.64 UR8, c[0x4][URZ] ;  /* 0x01000000ff0877ac */ /* 0x000e260008000a00 */
[----:B------:R-:W-:Y:S01]  /*0220*/  LOP3.LUT R5, R4, 0x80000000, RZ, 0xfc, !PT ;  /* 0x8000000004057812 */ /* 0x000fe200078efcff */
[----:B------:R-:W-:Y:S01]  /*0230*/  UMOV UR5, URZ ;  /* 0x000000ff00057c82 */ /* 0x000fe20008000000 */
[----:B------:R-:W-:-:S05]  /*0240*/  UMOV UR4, URZ ;  /* 0x000000ff00047c82 */ /* 0x000fca0008000000 */
.L_x_38:
[----:B0-----:R-:W-:Y:S02]  /*0250*/  IMAD.U32 R8, RZ, RZ, UR8 ;  /* 0x00000008ff087e24 */ /* 0x001fe4000f8e00ff */
[----:B------:R-:W-:-:S05]  /*0260*/  IMAD.U32 R9, RZ, RZ, UR9 ;  /* 0x00000009ff097e24 */ /* 0x000fca000f8e00ff */
[----:B------:R-:W2:Y:S01]  /*0270*/  LDG.E.CONSTANT R6, desc[UR6][R8.64] ;  /* 0x0000000608067981 */ /* 0x000ea2000c1e9900 */
[----:B------:R-:W-:Y:S01]  /*0280*/  UIADD3 UR4, UPT, UPT, UR4, 0x1, URZ ;  /* 0x0000000104047890 */ /* 0x000fe2000fffe0ff */
[C---:B------:R-:W-:Y:S01]  /*0290*/  ISETP.EQ.AND P0, PT, R10.reuse, RZ, PT ;  /* 0x000000ff0a00720c */ /* 0x040fe20003f02270 */
[----:B------:R-:W-:Y:S01]  /*02a0*/  UIADD3 UR8, UP1, UPT, UR8, 0x4, URZ ;  /* 0x0000000408087890 */ /* 0x000fe2000ff3e0ff */
[C---:B------:R-:W-:Y:S01]  /*02b0*/  ISETP.EQ.AND P1, PT, R10.reuse, 0x4, PT ;  /* 0x000000040a00780c */ /* 0x040fe20003f22270 */
[----:B------:R-:W-:Y:S01]  /*02c0*/  UISETP.NE.AND UP0, UPT, UR4, 0x6, UPT ;  /* 0x000000060400788c */ /* 0x000fe2000bf05270 */
[C---:B------:R-:W-:Y:S01]  /*02d0*/  ISETP.EQ.AND P2, PT, R10.reuse, 0x8, PT ;  /* 0x000000080a00780c */ /* 0x040fe20003f42270 */
[----:B------:R-:W-:Y:S01]  /*02e0*/  UIADD3.X UR9, UPT, UPT, URZ, UR9, URZ, UP1, !UPT ;  /* 0x00000009ff097290 */ /* 0x000fe20008ffe4ff */
[C---:B------:R-:W-:Y:S02]  /*02f0*/  ISETP.EQ.AND P3, PT, R10.reuse, 0xc, PT ;  /* 0x0000000c0a00780c */ /* 0x040fe40003f62270 */
[----:B------:R-:W-:-:S02]  /*0300*/  ISETP.EQ.AND P4, PT, R10, 0x10, PT ;  /* 0x000000100a00780c */ /* 0x000fc40003f82270 */
[C---:B------:R-:W-:Y:S01]  /*0310*/  ISETP.EQ.AND P5, PT, R10.reuse, 0x14, PT ;  /* 0x000000140a00780c */ /* 0x040fe20003fa2270 */
[----:B------:R-:W-:Y:S02]  /*0320*/  VIADD R10, R10, 0x4 ;  /* 0x000000040a0a7836 */ /* 0x000fe40000000000 */
[----:B--2---:R-:W-:-:S03]  /*0330*/  IMAD.WIDE.U32 R6, R6, R5, RZ ;  /* 0x0000000506067225 */ /* 0x004fc600078e00ff */
[----:B------:R-:W-:-:S04]  /*0340*/  IADD3 R6, P6, PT, R6, R11, RZ ;  /* 0x0000000b06067210 */ /* 0x000fc80007fde0ff */
[----:B------:R-:W-:Y:S01]  /*0350*/  IADD3.X R11, PT, PT, R7, UR5, RZ, P6, !PT ;  /* 0x00000005070b7c10 */ /* 0x000fe2000b7fe4ff */
[--C-:B------:R-:W-:Y:S01]  /*0360*/  @P0 IMAD.MOV.U32 R4, RZ, RZ, R6.reuse ;  /* 0x000000ffff040224 */ /* 0x100fe200078e0006 */
[----:B------:R-:W-:Y:S01]  /*0370*/  @P4 MOV R15, R6 ;  /* 0x00000006000f4202 */ /* 0x000fe20000000f00 */
[--C-:B------:R-:W-:Y:S02]  /*0380*/  @P1 IMAD.MOV.U32 R12, RZ, RZ, R6.reuse ;  /* 0x000000ffff0c1224 */ /* 0x100fe400078e0006 */
[--C-:B------:R-:W-:Y:S02]  /*0390*/  @P2 IMAD.MOV.U32 R13, RZ, RZ, R6.reuse ;  /* 0x000000ffff0d2224 */ /* 0x100fe400078e0006 */
[--C-:B------:R-:W-:Y:S02]  /*03a0*/  @P3 IMAD.MOV.U32 R14, RZ, RZ, R6.reuse ;  /* 0x000000ffff0e3224 */ /* 0x100fe400078e0006 */
[----:B------:R-:W-:Y:S01]  /*03b0*/  @P5 IMAD.MOV.U32 R16, RZ, RZ, R6 ;  /* 0x000000ffff105224 */ /* 0x000fe200078e0006 */
[----:B------:R-:W-:Y:S06]  /*03c0*/  BRA.U UP0, `(.L_x_38) ;  /* 0xfffffffd00a07547 */ /* 0x000fec000b83ffff */
[----:B------:R-:W-:Y:S01]  /*03d0*/  SHF.R.U32.HI R0, RZ, 0x17, R0 ;  /* 0x00000017ff007819 */ /* 0x000fe20000011600 */
[----:B------:R-:W-:Y:S04]  /*03e0*/  BSSY.RECONVERGENT B1, `(.L_x_39) ;  /* 0x0000026000017945 */ /* 0x000fe80003800200 */
[C---:B------:R-:W-:Y:S01]  /*03f0*/  VIADD R5, R0.reuse, 0xffffff80 ;  /* 0xffffff8000057836 */ /* 0x040fe20000000000 */
[----:B------:R-:W-:-:S04]  /*0400*/  LOP3.LUT P6, R0, R0, 0x1f, RZ, 0xc0, !PT ;  /* 0x0000001f00007812 */ /* 0x000fc800078cc0ff */
[----:B------:R-:W-:-:S05]  /*0410*/  SHF.R.U32.HI R5, RZ, 0x5, R5 ;  /* 0x00000005ff057819 */ /* 0x000fca0000011605 */
[----:B------:R-:W-:-:S05]  /*0420*/  IMAD.U32 R8, R5, -0x4, RZ ;  /* 0xfffffffc05087824 */ /* 0x000fca00078e00ff */
[C---:B------:R-:W-:Y:S02]  /*0430*/  ISETP.EQ.AND P3, PT, R8.reuse, -0x18, PT ;  /* 0xffffffe80800780c */ /* 0x040fe40003f62270 */
[C---:B------:R-:W-:Y:S02]  /*0440*/  ISETP.EQ.AND P4, PT, R8.reuse, -0x14, PT ;  /* 0xffffffec0800780c */ /* 0x040fe40003f82270 */
[C---:B------:R-:W-:Y:S02]  /*0450*/  ISETP.EQ.AND P2, PT, R8.reuse, -0x10, PT ;  /* 0xfffffff00800780c */ /* 0x040fe40003f42270 */
[C---:B------:R-:W-:Y:S02]  /*0460*/  ISETP.EQ.AND P1, PT, R8.reuse, -0xc, PT ;  /* 0xfffffff40800780c */ /* 0x040fe40003f22270 */
[C---:B------:R-:W-:Y:S02]  /*0470*/  ISETP.EQ.AND P0, PT, R8.reuse, -0x8, PT ;  /* 0xfffffff80800780c */ /* 0x040fe40003f02270 */
[----:B------:R-:W-:-:S03]  /*0480*/  ISETP.EQ.AND P5, PT, R8, RZ, PT ;  /* 0x000000ff0800720c */ /* 0x000fc60003fa2270 */
[--C-:B------:R-:W-:Y:S01]  /*0490*/  @P3 IMAD.MOV.U32 R5, RZ, RZ, R4.reuse ;  /* 0x000000ffff053224 */ /* 0x100fe200078e0004 */
[C---:B------:R-:W-:Y:S01]  /*04a0*/  ISETP.EQ.AND P3, PT, R8.reuse, -0x4, PT ;  /* 0xfffffffc0800780c */ /* 0x040fe20003f62270 */
[----:B------:R-:W-:Y:S02]  /*04b0*/  @P4 IMAD.MOV.U32 R6, RZ, RZ, R4 ;  /* 0x000000ffff064224 */ /* 0x000fe400078e0004 */
[----:B------:R-:W-:Y:S01]  /*04c0*/  @P4 IMAD.MOV.U32 R5, RZ, RZ, R12 ;  /* 0x000000ffff054224 */ /* 0x000fe200078e000c */
[----:B------:R-:W-:Y:S01]  /*04d0*/  ISETP.EQ.AND P4, PT, R8, 0x4, PT ;  /* 0x000000040800780c */ /* 0x000fe20003f82270 */
[--C-:B------:R-:W-:Y:S01]  /*04e0*/  @P2 IMAD.MOV.U32 R5, RZ, RZ, R13.reuse ;  /* 0x000000ffff052224 */ /* 0x100fe200078e000d */
[----:B------:R-:W-:Y:S01]  /*04f0*/  @P2 MOV R6, R12 ;  /* 0x0000000c00062202 */ /* 0x000fe20000000f00 */
[----:B------:R-:W-:Y:S02]  /*0500*/  @P1 IMAD.MOV.U32 R6, RZ, RZ, R13 ;  /* 0x000000ffff061224 */ /* 0x000fe400078e000d */
[----:B------:R-:W-:-:S02]  /*0510*/  @P1 IMAD.MOV.U32 R5, RZ, RZ, R14 ;  /* 0x000000ffff051224 */ /* 0x000fc400078e000e */
[----:B------:R-:W-:Y:S02]  /*0520*/  @P0 IMAD.MOV.U32 R6, RZ, RZ, R14 ;  /* 0x000000ffff060224 */ /* 0x000fe400078e000e */
[--C-:B------:R-:W-:Y:S02]  /*0530*/  @P0 IMAD.MOV.U32 R5, RZ, RZ, R15.reuse ;  /* 0x000000ffff050224 */ /* 0x100fe400078e000f */
[----:B------:R-:W-:Y:S01]  /*0540*/  @P3 IMAD.MOV.U32 R6, RZ, RZ, R15 ;  /* 0x000000ffff063224 */ /* 0x000fe200078e000f */
[----:B------:R-:W-:Y:S01]  /*0550*/  @P5 MOV R6, R16 ;  /* 0x0000001000065202 */ /* 0x000fe20000000f00 */
[----:B------:R-:W-:Y:S02]  /*0560*/  @P3 IMAD.MOV.U32 R5, RZ, RZ, R16 ;  /* 0x000000ffff053224 */ /* 0x000fe400078e0010 */
[--C-:B------:R-:W-:Y:S02]  /*0570*/  @P5 IMAD.MOV.U32 R5, RZ, RZ, R11.reuse ;  /* 0x000000ffff055224 */ /* 0x100fe400078e000b */
[----:B------:R-:W-:Y:S01]  /*0580*/  @P4 IMAD.MOV.U32 R6, RZ, RZ, R11 ;  /* 0x000000ffff064224 */ /* 0x000fe200078e000b */
[----:B------:R-:W-:Y:S06]  /*0590*/  @!P6 BRA `(.L_x_40) ;  /* 0x000000000028e947 */ /* 0x000fec0003800000 */
[----:B------:R-:W-:Y:S01]  /*05a0*/  @P2 IMAD.MOV.U32 R7, RZ, RZ, R4 ;  /* 0x000000ffff072224 */ /* 0x000fe200078e0004 */
[----:B------:R-:W-:Y:S01]  /*05b0*/  SHF.L.W.U32.HI R5, R6, R0, R5 ;  /* 0x0000000006057219 */ /* 0x000fe20000010e05 */
[----:B------:R-:W-:Y:S02]  /*05c0*/  @P1 IMAD.MOV.U32 R7, RZ, RZ, R12 ;  /* 0x000000ffff071224 */ /* 0x000fe400078e000c */
[----:B------:R-:W-:Y:S01]  /*05d0*/  @P0 IMAD.MOV.U32 R7, RZ, RZ, R13 ;  /* 0x000000ffff070224 */ /* 0x000fe200078e000d */
[----:B------:R-:W-:Y:S01]  /*05e0*/  ISETP.EQ.AND P0, PT, R8, 0x8, PT ;  /* 0x000000080800780c */ /* 0x000fe20003f02270 */
[----:B------:R-:W-:Y:S02]  /*05f0*/  @P3 IMAD.MOV.U32 R7, RZ, RZ, R14 ;  /* 0x000000ffff073224 */ /* 0x000fe400078e000e */
[----:B------:R-:W-:Y:S01]  /*0600*/  @P5 IMAD.MOV.U32 R7, RZ, RZ, R15 ;  /* 0x000000ffff075224 */ /* 0x000fe200078e000f */
[----:B------:R-:W-:-:S09]  /*0610*/  @P4 MOV R7, R16 ;  /* 0x0000001000074202 */ /* 0x000fd20000000f00 */
[----:B------:R-:W-:-:S05]  /*0620*/  @P0 IMAD.MOV.U32 R7, RZ, RZ, R11 ;  /* 0x000000ffff070224 */ /* 0x000fca00078e000b */
[----:B------:R-:W-:-:S07]  /*0630*/  SHF.L.W.U32.HI R6, R7, R0, R6 ;  /* 0x0000000007067219 */ /* 0x000fce0000010e06 */
.L_x_40:
[----:B------:R-:W-:Y:S05]  /*0640*/  BSYNC.RECONVERGENT B1 ;  /* 0x0000000000017941 */ /* 0x000fea0003800200 */
.L_x_39:
[C---:B------:R-:W-:Y:S01]  /*0650*/  SHF.L.W.U32.HI R10, R6.reuse, 0x2, R5 ;  /* 0x00000002060a7819 */ /* 0x040fe20000010e05 */
[----:B------:R-:W-:Y:S01]  /*0660*/  IMAD.SHL.U32 R6, R6, 0x4, RZ ;  /* 0x0000000406067824 */ /* 0x000fe200078e00ff */
[----:B------:R-:W-:Y:S01]  /*0670*/  UMOV UR4, 0x54442d19 ;  /* 0x54442d1900047882 */ /* 0x000fe20000000000 */
[----:B------:R-:W-:Y:S01]  /*0680*/  UMOV UR5, 0x3bf921fb ;  /* 0x3bf921fb00057882 */ /* 0x000fe20000000000 */
[----:B------:R-:W-:Y:S02]  /*0690*/  SHF.R.S32.HI R7, RZ, 0x1f, R10 ;  /* 0x0000001fff077819 */ /* 0x000fe4000001140a */
[----:B------:R-:W-:Y:S02]  /*06a0*/  ISETP.GE.AND P0, PT, R10, RZ, PT ;  /* 0x000000ff0a00720c */ /* 0x000fe40003f06270 */
[C---:B------:R-:W-:Y:S02]  /*06b0*/  LOP3.LUT R8, R7.reuse, R6, RZ, 0x3c, !PT ;  /* 0x0000000607087212 */ /* 0x040fe400078e3cff */
[----:B------:R-:W-:-:S02]  /*06c0*/  LOP3.LUT R9, R7, R10, RZ, 0x3c, !PT ;  /* 0x0000000a07097212 */ /* 0x000fc400078e3cff */
[----:B------:R-:W-:Y:S02]  /*06d0*/  SHF.R.U32.HI R5, RZ, 0x1e, R5 ;  /* 0x0000001eff057819 */ /* 0x000fe40000011605 */
[----:B------:R-:W0:Y:S02]  /*06e0*/  I2F.F64.S64 R6, R8 ;  /* 0x0000000800067312 */ /* 0x000e240000301c00 */
[----:B------:R-:W-:Y:S01]  /*06f0*/  LEA.HI R10, R10, R5, RZ, 0x1 ;  /* 0x000000050a0a7211 */ /* 0x000fe200078f08ff */
[----:B0-----:R-:W-:-:S10]  /*0700*/  DMUL R6, R6, UR4 ;  /* 0x0000000406067c28 */ /* 0x001fd40008000000 */
[----:B------:R-:W0:Y:S02]  /*0710*/  F2F.F32.F64 R6, R6 ;  /* 0x0000000600067310 */ /* 0x000e240000301000 */
[----:B0-----:R-:W-:-:S07]  /*0720*/  FSEL R11, -R6, R6, !P0 ;  /* 0x00000006060b7208 */ /* 0x001fce0004000100 */
.L_x_37:
[----:B------:R-:W-:Y:S05]  /*0730*/  BSYNC.RECONVERGENT B0 ;  /* 0x0000000000007941 */ /* 0x000fea0003800200 */
.L_x_36:
[----:B------:R-:W-:Y:S02]  /*0740*/  IMAD.MOV.U32 R5, RZ, RZ, 0x37cbac00 ;  /* 0x37cbac00ff057424 */ /* 0x000fe400078e00ff */
[----:B------:R-:W-:Y:S01]  /*0750*/  FMUL R6, R11, R11 ;  /* 0x0000000b0b067220 */ /* 0x000fe20000400000 */
[----:B------:R-:W-:Y:S01]  /*0760*/  LOP3.LUT R7, R10, 0x1, RZ, 0xc0, !PT ;  /* 0x000000010a077812 */ /* 0x000fe200078ec0ff */
[----:B------:R-:W-:Y:S01]  /*0770*/  IMAD.MOV.U32 R9, RZ, RZ, 0x3c0885e4 ;  /* 0x3c0885e4ff097424 */ /* 0x000fe200078e00ff */
[----:B------:R-:W-:Y:S01]  /*0780*/  BSSY.RECONVERGENT B0, `(.L_x_41) ;  /* 0x0000078000007945 */ /* 0x000fe20003800200 */
[----:B------:R-:W-:Y:S01]  /*0790*/  FFMA R0, R6, R5, -0.0013887860113754868507 ;  /* 0xbab607ed06007423 */ /* 0x000fe20000000005 */
[----:B------:R-:W-:Y:S01]  /*07a0*/  ISETP.NE.U32.AND P0, PT, R7, 0x1, PT ;  /* 0x000000010700780c */ /* 0x000fe20003f05070 */
[----:B------:R-:W-:Y:S02]  /*07b0*/  VIADD R10, R10, 0x1 ;  /* 0x000000010a0a7836 */ /* 0x000fe40000000000 */
[----:B------:R-:W-:Y:S01]  /*07c0*/  IMAD.MOV.U32 R8, RZ, RZ, 0x3e2aaaa8 ;  /* 0x3e2aaaa8ff087424 */ /* 0x000fe200078e00ff */
[----:B------:R-:W-:-:S02]  /*07d0*/  FSEL R7, R0, -0.00019574658654164522886, P0 ;  /* 0xb94d415300077808 */ /* 0x000fc40000000000 */
[----:B------:R-:W-:Y:S02]  /*07e0*/  FSEL R9, R9, 0.041666727513074874878, !P0 ;  /* 0x3d2aaabb09097808 */ /* 0x000fe40004000000 */
[----:B------:R-:W-:Y:S02]  /*07f0*/  LOP3.LUT P1, RZ, R10, 0x2, RZ, 0xc0, !PT ;  /* 0x000000020aff7812 */ /* 0x000fe4000782c0ff */
[----:B------:R-:W-:Y:S01]  /*0800*/  FSEL R0, R11, 1, !P0 ;  /* 0x3f8000000b007808 */ /* 0x000fe20004000000 */
[----:B------:R-:W-:Y:S01]  /*0810*/  FFMA R9, R6, R7, R9 ;  /* 0x0000000706097223 */ /* 0x000fe20000000009 */
[----:B------:R-:W-:-:S03]  /*0820*/  FSEL R8, -R8, -0.4999999701976776123, !P0 ;  /* 0xbeffffff08087808 */ /* 0x000fc60004000100 */
[C---:B------:R-:W-:Y:S02]  /*0830*/  FFMA R7, R6.reuse, R0, RZ ;  /* 0x0000000006077223 */ /* 0x040fe400000000ff */
[----:B------:R-:W-:-:S04]  /*0840*/  FFMA R8, R6, R9, R8 ;  /* 0x0000000906087223 */ /* 0x000fc80000000008 */
[----:B------:R-:W-:Y:S01]  /*0850*/  FFMA R0, R7, R8, R0 ;  /* 0x0000000807007223 */ /* 0x000fe20000000000 */
[----:B------:R-:W-:-:S03]  /*0860*/  I2FP.F32.U32 R7, R2 ;  /* 0x0000000200077245 */ /* 0x000fc60000201000 */
[----:B------:R-:W-:-:S04]  /*0870*/  @P1 FADD R0, RZ, -R0 ;  /* 0x80000000ff001221 */ /* 0x000fc80000000000 */
[----:B------:R-:W-:-:S04]  /*0880*/  FADD R0, R0, R7 ;  /* 0x0000000700007221 */ /* 0x000fc80000000000 */
[C---:B------:R-:W-:Y:S01]  /*0890*/  FMUL R6, R0.reuse, 0.63661974668502807617 ;  /* 0x3f22f98300067820 */ /* 0x040fe20000400000 */
[----:B------:R-:W-:-:S03]  /*08a0*/  FSETP.GE.AND P0, PT, |R0|, 105615, PT ;  /* 0x47ce47800000780b */ /* 0x000fc60003f06200 */
[----:B------:R-:W0:Y:S02]  /*08b0*/  F2I.NTZ R10, R6 ;  /* 0x00000006000a7305 */ /* 0x000e240000203100 */
[----:B0-----:R-:W-:-:S05]  /*08c0*/  I2FP.F32.S32 R7, R10 ;  /* 0x0000000a00077245 */ /* 0x001fca0000201400 */
[----:B------:R-:W-:-:S04]  /*08d0*/  FFMA R8, R7, -1.5707962512969970703, R0 ;  /* 0xbfc90fda07087823 */ /* 0x000fc80000000000 */
[----:B------:R-:W-:-:S04]  /*08e0*/  FFMA R8, R7, -7.5497894158615963534e-08, R8 ;  /* 0xb3a2216807087823 */ /* 0x000fc80000000008 */
[----:B------:R-:W-:Y:S01]  /*08f0*/  FFMA R8, R7, -5.3903029534742383927e-15, R8 ;  /* 0xa7c234c507087823 */ /* 0x000fe20000000008 */
[----:B------:R-:W-:Y:S06]  /*0900*/  @!P0 BRA `(.L_x_42) ;  /* 0x00000004007c8947 */ /* 0x000fec0003800000 */
[----:B------:R-:W-:-:S13]  /*0910*/  FSETP.NEU.AND P0, PT, |R0|, +INF , PT ;  /* 0x7f8000000000780b */ /* 0x000fda0003f0d200 */
[----:B------:R-:W-:Y:S01]  /*0920*/  @!P0 FMUL R8, RZ, R0 ;  /* 0x00000000ff088220 */ /* 0x000fe20000400000 */
[----:B------:R-:W-:Y:S01]  /*0930*/  @!P0 MOV R10, RZ ;  /* 0x000000ff000a8202 */ /* 0x000fe20000000f00 */
[----:B------:R-:W-:Y:S06]  /*0940*/  @!P0 BRA `(.L_x_42) ;  /* 0x00000004006c8947 */ /* 0x000fec0003800000 */
[----:B------:R-:W-:Y:S01]  /*0950*/  IMAD.SHL.U32 R7, R0, 0x100, RZ ;  /* 0x0000010000077824 */ /* 0x000fe200078e00ff */
[----:B------:R-:W0:Y:S01]  /*0960*/  LDCU.64 UR8, c[0x4][URZ] ;  /* 0x01000000ff0877ac */ /* 0x000e220008000a00 */
[----:B------:R-:W-:Y:S02]  /*0970*/  IMAD.MOV.U32 R6, RZ, RZ, RZ ;  /* 0x000000ffff067224 */ /* 0x000fe400078e00ff */
[----:B------:R-:W-:Y:S01]  /*0980*/  IMAD.MOV.U32 R18, RZ, RZ, RZ ;  /* 0x000000ffff127224 */ /* 0x000fe200078e00ff */
[----:B------:R-:W-:Y:S01]  /*0990*/  LOP3.LUT R17, R7, 0x80000000, RZ, 0xfc, !PT ;  /* 0x8000000007117812 */ /* 0x000fe200078efcff */
[----:B------:R-:W-:Y:S01]  /*09a0*/  UMOV UR5, URZ ;  /* 0x000000ff00057c82 */ /* 0x000fe20008000000 */
[----:B------:R-:W-:-:S05]  /*09b0*/  UMOV UR4, URZ ;  /* 0x000000ff00047c82 */ /* 0x000fca0008000000 */
.L_x_43:
        /* <DEDUP_REMOVED lines=25> */
[----:B------:R-:W-:Y:S03]  /*0b50*/  BSSY.RECONVERGENT B1, `(.L_x_44) ;  /* 0x0000028000017945 */ /* 0x000fe60003800200 */
[C---:B------:R-:W-:Y:S02]  /*0b60*/  LOP3.LUT R8, R7.reuse, 0xe0, RZ, 0xc0, !PT ;  /* 0x000000e007087812 */ /* 0x040fe400078ec0ff */
[----:B------:R-:W-:-:S03]  /*0b70*/  LOP3.LUT P6, RZ, R7, 0x1f, RZ, 0xc0, !PT ;  /* 0x0000001f07ff7812 */ /* 0x000fc600078cc0ff */
[----:B------:R-:W-:-:S05]  /*0b80*/  VIADD R8, R8, 0xffffff80 ;  /* 0xffffff8008087836 */ /* 0x000fca0000000000 */
[----:B------:R-:W-:-:S04]  /*0b90*/  SHF.R.U32.HI R8, RZ, 0x5, R8 ;  /* 0x00000005ff087819 */ /* 0x000fc80000011608 */
[----:B------:R-:W-:-:S04]  /*0ba0*/  LEA R11, -R8, RZ, 0x2 ;  /* 0x000000ff080b7211 */ /* 0x000fc800078e11ff */
        /* <DEDUP_REMOVED lines=9> */
[--C-:B------:R-:W-:Y:S01]  /*0c40*/  @P4 IMAD.MOV.U32 R8, RZ, RZ, R12.reuse ;  /* 0x000000ffff084224 */ /* 0x100fe200078e000c */
[----:B------:R-:W-:Y:S01]  /*0c50*/  ISETP.EQ.AND P4, PT, R11, 0x4, PT ;  /* 0x000000040b00780c */ /* 0x000fe20003f82270 */
[----:B------:R-:W-:Y:S01]  /*0c60*/  @P2 IMAD.MOV.U32 R8, RZ, RZ, R13 ;  /* 0x000000ffff082224 */ /* 0x000fe200078e000d */
[----:B------:R-:W-:Y:S01]  /*0c70*/  @P1 MOV R8, R14 ;  /* 0x0000000e00081202 */ /* 0x000fe20000000f00 */
[----:B------:R-:W-:Y:S02]  /*0c80*/  @P0 IMAD.MOV.U32 R8, RZ, RZ, R15 ;  /* 0x000000ffff080224 */ /* 0x000fe400078e000f */
[----:B------:R-:W-:-:S02]  /*0c90*/  @P2 IMAD.MOV.U32 R9, RZ, RZ, R12 ;  /* 0x000000ffff092224 */ /* 0x000fc400078e000c */
[----:B------:R-:W-:Y:S02]  /*0ca0*/  @P1 IMAD.MOV.U32 R9, RZ, RZ, R13 ;  /* 0x000000ffff091224 */ /* 0x000fe400078e000d */
[----:B------:R-:W-:Y:S02]  /*0cb0*/  @P3 IMAD.MOV.U32 R8, RZ, RZ, R16 ;  /* 0x000000ffff083224 */ /* 0x000fe400078e0010 */
[----:B------:R-:W-:Y:S02]  /*0cc0*/  @P5 IMAD.MOV.U32 R8, RZ, RZ, R6 ;  /* 0x000000ffff085224 */ /* 0x000fe400078e0006 */
[----:B------:R-:W-:Y:S02]  /*0cd0*/  @P0 IMAD.MOV.U32 R9, RZ, RZ, R14 ;  /* 0x000000ffff090224 */ /* 0x000fe400078e000e */
[----:B------:R-:W-:Y:S02]  /*0ce0*/  @P3 IMAD.MOV.U32 R9, RZ, RZ, R15 ;  /* 0x000000ffff093224 */ /* 0x000fe400078e000f */
[----:B------:R-:W-:Y:S01]  /*0cf0*/  @P5 IMAD.MOV.U32 R9, RZ, RZ, R16 ;  /* 0x000000ffff095224 */ /* 0x000fe200078e0010 */
[----:B------:R-:W-:Y:S01]  /*0d00*/  @P4 MOV R9, R6 ;  /* 0x0000000600094202 */ /* 0x000fe20000000f00 */
[----:B------:R-:W-:Y:S01]  /*0d10*/  IMAD.MOV.U32 R10, RZ, RZ, R8 ;  /* 0x000000ffff0a7224 */ /* 0x000fe200078e0008 */
[----:B------:R-:W-:Y:S06]  /*0d20*/  @!P6 BRA `(.L_x_45) ;  /* 0x000000000028e947 */ /* 0x000fec0003800000 */
[----:B------:R-:W-:Y:S01]  /*0d30*/  @P1 IMAD.MOV.U32 R4, RZ, RZ, R12 ;  /* 0x000000ffff041224 */ /* 0x000fe200078e000c */
[----:B------:R-:W-:Y:S01]  /*0d40*/  LOP3.LUT R7, R7, 0x1f, RZ, 0xc0, !PT ;  /* 0x0000001f07077812 */ /* 0x000fe200078ec0ff */
[----:B------:R-:W-:Y:S01]  /*0d50*/  @P0 IMAD.MOV.U32 R4, RZ, RZ, R13 ;  /* 0x000000ffff040224 */ /* 0x000fe200078e000d */
[----:B------:R-:W-:Y:S01]  /*0d60*/  ISETP.EQ.AND P0, PT, R11, 0x8, PT ;  /* 0x000000080b00780c */ /* 0x000fe20003f02270 */
[----:B------:R-:W-:Y:S01]  /*0d70*/  @P3 IMAD.MOV.U32 R4, RZ, RZ, R14 ;  /* 0x000000ffff043224 */ /* 0x000fe200078e000e */
[----:B------:R-:W-:Y:S01]  /*0d80*/  SHF.L.W.U32.HI R10, R9, R7, R10 ;  /* 0x00000007090a7219 */ /* 0x000fe20000010e0a */
[----:B------:R-:W-:Y:S02]  /*0d90*/  @P5 IMAD.MOV.U32 R4, RZ, RZ, R15 ;  /* 0x000000ffff045224 */ /* 0x000fe400078e000f */
[----:B------:R-:W-:-:S08]  /*0da0*/  @P4 IMAD.MOV.U32 R4, RZ, RZ, R16 ;  /* 0x000000ffff044224 */ /* 0x000fd000078e0010 */
[----:B------:R-:W-:-:S04]  /*0db0*/  @P0 MOV R4, R6 ;  /* 0x0000000600040202 */ /* 0x000fc80000000f00 */
[----:B------:R-:W-:-:S07]  /*0dc0*/  SHF.L.W.U32.HI R9, R4, R7, R9 ;  /* 0x0000000704097219 */ /* 0x000fce0000010e09 */
.L_x_45:
[----:B------:R-:W-:Y:S05]  /*0dd0*/  BSYNC.RECONVERGENT B1 ;  /* 0x0000000000017941 */ /* 0x000fea0003800200 */
.L_x_44:
        /* <DEDUP_REMOVED lines=9> */
[----:B------:R-:W0:Y:S01]  /*0e70*/  I2F.F64.S64 R6, R8 ;  /* 0x0000000800067312 */ /* 0x000e220000301c00 */
[C---:B------:R-:W-:Y:S02]  /*0e80*/  LOP3.LUT R0, R11.reuse, R0, RZ, 0x3c, !PT ;  /* 0x000000000b007212 */ /* 0x040fe400078e3cff */
[----:B------:R-:W-:Y:S02]  /*0e90*/  LEA.HI R10, R11, R10, RZ, 0x1 ;  /* 0x0000000a0b0a7211 */ /* 0x000fe400078f08ff */
[----:B------:R-:W-:-:S03]  /*0ea0*/  ISETP.GE.AND P1, PT, R0, RZ, PT ;  /* 0x000000ff0000720c */ /* 0x000fc60003f26270 */
[----:B------:R-:W-:-:S04]  /*0eb0*/  IMAD.MOV R0, RZ, RZ, -R10 ;  /* 0x000000ffff007224 */ /* 0x000fc800078e0a0a */
[----:B------:R-:W-:Y:S01]  /*0ec0*/  @!P0 IMAD.MOV.U32 R10, RZ, RZ, R0 ;  /* 0x000000ffff0a8224 */ /* 0x000fe200078e0000 */
[----:B0-----:R-:W-:-:S10]  /*0ed0*/  DMUL R6, R6, UR4 ;  /* 0x0000000406067c28 */ /* 0x001fd40008000000 */
[----:B------:R-:W0:Y:S02]  /*0ee0*/  F2F.F32.F64 R6, R6 ;  /* 0x0000000600067310 */ /* 0x000e240000301000 */
[----:B0-----:R-:W-:-:S07]  /*0ef0*/  FSEL R8, -R6, R6, !P1 ;  /* 0x0000000606087208 */ /* 0x001fce0004800100 */
.L_x_42:
[----:B------:R-:W-:Y:S05]  /*0f00*/  BSYNC.RECONVERGENT B0 ;  /* 0x0000000000007941 */ /* 0x000fea0003800200 */
.L_x_41:
[----:B------:R-:W-:Y:S01]  /*0f10*/  FMUL R4, R8, R8 ;  /* 0x0000000808047220 */ /* 0x000fe20000400000 */
[C---:B------:R-:W-:Y:S01]  /*0f20*/  LOP3.LUT R0, R10.reuse, 0x1, RZ, 0xc0, !PT ;  /* 0x000000010a007812 */ /* 0x040fe200078ec0ff */
[----:B------:R-:W-:Y:S01]  /*0f30*/  IMAD.MOV.U32 R7, RZ, RZ, 0x3d2aaabb ;  /* 0x3d2aaabbff077424 */ /* 0x000fe200078e00ff */
[----:B------:R-:W-:Y:S01]  /*0f40*/  LOP3.LUT P1, RZ, R10, 0x2, RZ, 0xc0, !PT ;  /* 0x000000020aff7812 */ /* 0x000fe2000782c0ff */
[----:B------:R-:W-:Y:S01]  /*0f50*/  FFMA R5, R4, R5, -0.0013887860113754868507 ;  /* 0xbab607ed04057423 */ /* 0x000fe20000000005 */
[----:B------:R-:W-:Y:S01]  /*0f60*/  ISETP.NE.U32.AND P0, PT, R0, 0x1, PT ;  /* 0x000000010000780c */ /* 0x000fe20003f05070 */
[----:B------:R-:W-:Y:S01]  /*0f70*/  IMAD.MOV.U32 R6, RZ, RZ, 0x3effffff ;  /* 0x3effffffff067424 */ /* 0x000fe200078e00ff */
[----:B------:R-:W-:Y:S01]  /*0f80*/  UMOV UR4, 0x33333333 ;  /* 0x3333333300047882 */ /* 0x000fe20000000000 */
[----:B------:R-:W-:Y:S01]  /*0f90*/  UMOV UR5, 0x40243333 ;  /* 0x4024333300057882 */ /* 0x000fe20000000000 */
[----:B------:R-:W-:Y:S01]  /*0fa0*/  FSEL R5, R5, -0.00019574658654164522886, !P0 ;  /* 0xb94d415305057808 */ /* 0x000fe20004000000 */
[----:B------:R-:W-:Y:S01]  /*0fb0*/  IMAD R3, R2, UR10, R3 ;  /* 0x0000000a02037c24 */ /* 0x000fe2000f8e0203 */
[----:B------:R-:W-:-:S02]  /*0fc0*/  FSEL R7, R7, 0.0083327032625675201416, !P0 ;  /* 0x3c0885e407077808 */ /* 0x000fc40004000000 */
[----:B------:R-:W-:Y:S02]  /*0fd0*/  FSEL R0, R8, 1, P0 ;  /* 0x3f80000008007808 */ /* 0x000fe40000000000 */
[----:B------:R-:W-:Y:S01]  /*0fe0*/  FSEL R6, -R6, -0.16666662693023681641, !P0 ;  /* 0xbe2aaaa806067808 */ /* 0x000fe20004000100 */
[C---:B------:R-:W-:Y:S02]  /*0ff0*/  FFMA R7, R4.reuse, R5, R7 ;  /* 0x0000000504077223 */ /* 0x040fe40000000007 */
[C---:B------:R-:W-:Y:S02]  /*1000*/  FFMA R5, R4.reuse, R0, RZ ;  /* 0x0000000004057223 */ /* 0x040fe400000000ff */
[----:B------:R-:W-:-:S04]  /*1010*/  FFMA R6, R4, R7, R6 ;  /* 0x0000000704067223 */ /* 0x000fc80000000006 */
[----:B------:R-:W-:Y:S02]  /*1020*/  FFMA R0, R5, R6, R0 ;  /* 0x0000000605007223 */ /* 0x000fe40000000000 */
[----:B------:R-:W0:Y:S02]  /*1030*/  LDC.64 R6, c[0x0][0x380] ;  /* 0x0000e000ff067b82 */ /* 0x000e240000000a00 */
[----:B------:R-:W-:-:S04]  /*1040*/  @P1 FADD R0, RZ, -R0 ;  /* 0x80000000ff001221 */ /* 0x000fc80000000000 */
[----:B------:R-:W1:Y:S02]  /*1050*/  F2F.F64.F32 R4, R0 ;  /* 0x0000000000047310 */ /* 0x000e640000201800 */
[----:B-1----:R-:W-:Y:S01]  /*1060*/  DADD R4, R4, UR4 ;  /* 0x0000000404047e29 */ /* 0x002fe20008000000 */
[----:B0-----:R-:W-:-:S09]  /*1070*/  IMAD.WIDE R2, R3, 0x4, R6 ;  /* 0x0000000403027825 */ /* 0x001fd200078e0206 */
[----:B------:R-:W0:Y:S02]  /*1080*/  F2F.F32.F64 R5, R4 ;  /* 0x0000000400057310 */ /* 0x000e240000301000 */
[----:B0-----:R-:W-:Y:S01]  /*1090*/  STG.E desc[UR6][R2.64], R5 ;  /* 0x0000000502007986 */ /* 0x001fe2000c101906 */
[----:B------:R-:W-:Y:S05]  /*10a0*/  EXIT ;  /* 0x000000000000794d */ /* 0x000fea0003800000 */
.L_x_46:
        /* <DEDUP_REMOVED lines=13> */
.L_x_63:


//--------------------- .text._Z4cero4Grid        --------------------------
	.section	.text._Z4cero4Grid,"ax",@progbits
	.align	128
        .global         _Z4cero4Grid
        .type           _Z4cero4Grid,@function
        .size           _Z4cero4Grid,(.L_x_64 - _Z4cero4Grid)
        .other          _Z4cero4Grid,@"STO_CUDA_ENTRY STV_DEFAULT"
_Z4cero4Grid:
.text._Z4cero4Grid:
[----:B------:R-:W-:Y:S01]  /*0000*/  LDC R1, c[0x0][0x37c] ;  /* 0x0000df00ff017b82 */ /* 0x000fe20000000800 */
[----:B------:R-:W0:Y:S07]  /*0010*/  S2R R3, SR_TID.Y ;  /* 0x0000000000037919 */ /* 0x000e2e0000002200 */
[----:B------:R-:W0:Y:S08]  /*0020*/  S2UR UR4, SR_CTAID.Y ;  /* 0x00000000000479c3 */ /* 0x000e300000002600 */
[----:B------:R-:W0:Y:S08]  /*0030*/  LDC R0, c[0x0][0x364] ;  /* 0x0000d900ff007b82 */ /* 0x000e300000000800 */
[----:B------:R-:W1:Y:S01]  /*0040*/  LDC R7, c[0x0][0x388] ;  /* 0x0000e200ff077b82 */ /* 0x000e620000000800 */
[----:B0-----:R-:W-:-:S05]  /*0050*/  IMAD R0, R0, UR4, R3 ;  /* 0x0000000400007c24 */ /* 0x001fca000f8e0203 */
[----:B-1----:R-:W-:-:S04]  /*0060*/  ISETP.GT.U32.AND P0, PT, R0, R7, PT ;  /* 0x000000070000720c */ /* 0x002fc80003f04070 */
[----:B------:R-:W-:-:S13]  /*0070*/  ISETP.LT.OR P0, PT, R7, 0x1, P0 ;  /* 0x000000010700780c */ /* 0x000fda0000701670 */
[----:B------:R-:W-:Y:S05]  /*0080*/  @P0 EXIT ;  /* 0x000000000000094d */ /* 0x000fea0003800000 */
[----:B------:R-:W0:Y:S01]  /*0090*/  S2R R5, SR_TID.X ;  /* 0x0000000000057919 */ /* 0x000e220000002100 */
[----:B------:R-:W0:Y:S01]  /*00a0*/  LDCU UR6, c[0x0][0x360] ;  /* 0x00006c00ff0677ac */ /* 0x000e220008000800 */
[----:B------:R-:W1:Y:S01]  /*00b0*/  LDC.64 R2, c[0x0][0x380] ;  /* 0x0000e000ff027b82 */ /* 0x000e620000000a00 */
[----:B------:R-:W0:Y:S01]  /*00c0*/  S2R R4, SR_CTAID.X ;  /* 0x0000000000047919 */ /* 0x000e220000002500 */
[----:B------:R-:W2:Y:S01]  /*00d0*/  LDCU.64 UR4, c[0x0][0x358] ;  /* 0x00006b00ff0477ac */ /* 0x000ea20008000a00 */
[----:B0-----:R-:W-:-:S04]  /*00e0*/  IMAD R5, R4, UR6, R5 ;  /* 0x0000000604057c24 */ /* 0x001fc8000f8e0205 */
[----:B------:R-:W-:-:S04]  /*00f0*/  IMAD R5, R5, R7, R0 ;  /* 0x0000000705057224 */ /* 0x000fc800078e0200 */
[----:B-1----:R-:W-:-:S05]  /*0100*/  IMAD.WIDE R2, R5, 0x4, R2 ;  /* 0x0000000405027825 */ /* 0x002fca00078e0202 */
[----:B--2---:R-:W-:Y:S01]  /*0110*/  STG.E desc[UR4][R2.64], RZ ;  /* 0x000000ff02007986 */ /* 0x004fe2000c101904 */
[----:B------:R-:W-:Y:S05]  /*0120*/  EXIT ;  /* 0x000000000000794d */ /* 0x000fea0003800000 */
.L_x_47:
        /* <DEDUP_REMOVED lines=13> */
.L_x_64:


//--------------------- .nv.global.init           --------------------------
	.section	.nv.global.init,"aw",@progbits
	.align	4
.nv.global.init:
	.type		__cudart_i2opi_f,@object
	.size		__cudart_i2opi_f,(.L_0 - __cudart_i2opi_f)
__cudart_i2opi_f:
        /*0000*/ 	.byte	0x41, 0x90, 0x43, 0x3c, 0x99, 0x95, 0x62, 0xdb, 0xc0, 0xdd, 0x34, 0xf5, 0xd1, 0x57, 0x27, 0xfc
        /*0010*/ 	.byte	0x29, 0x15, 0x44, 0x4e, 0x6e, 0x83, 0xf9, 0xa2
.L_0:


//--------------------- .nv.shared.reserved.0     --------------------------
	.section	.nv.shared.reserved.0,"aw",@nobits
	.weak		__nv_reservedSMEM_offset_0_alias
	.size		__nv_reservedSMEM_offset_0_alias, 0, 64
	.other		__nv_reservedSMEM_offset_0_alias,@"STO_CUDA_RESERVED_SHARED STV_DEFAULT"
__nv_reservedSMEM_offset_0_alias:
	.zero		0
	.zero		64


//--------------------- .nv.constant0._Z4maxx4GridPd --------------------------
	.section	.nv.constant0._Z4maxx4GridPd,"a",@progbits
	.sectionflags	@""
	.align	4
.nv.constant0._Z4maxx4GridPd:
	.zero		920


//--------------------- .nv.constant0._Z4suma4GridS_ --------------------------
	.section	.nv.constant0._Z4suma4GridS_,"a",@progbits
	.sectionflags	@""
	.align	4
.nv.constant0._Z4suma4GridS_:
	.zero		928


//--------------------- .nv.constant0._Z9interpola4GridS_ --------------------------
	.section	.nv.constant0._Z9interpola4GridS_,"a",@progbits
	.sectionflags	@""
	.align	4
.nv.constant0._Z9interpola4GridS_:
	.zero		928


//--------------------- .nv.constant0._Z6exacta4GridS_ --------------------------
	.section	.nv.constant0._Z6exacta4GridS_,"a",@progbits
	.sectionflags	@""
	.align	4
.nv.constant0._Z6exacta4GridS_:
	.zero		928


//--------------------- .nv.constant0._Z9restringe4GridS_ --------------------------
	.section	.nv.constant0._Z9restringe4GridS_,"a",@progbits
	.sectionflags	@""
	.align	4
.nv.constant0._Z9restringe4GridS_:
	.zero		928


//--------------------- .nv.constant0._Z7defecto4GridS_S_ --------------------------
	.section	.nv.constant0._Z7defecto4GridS_S_,"a",@progbits
	.sectionflags	@""
	.align	4
.nv.constant0._Z7defecto4GridS_S_:
	.zero		944


//--------------------- .nv.constant0._Z9suaviza_n4GridS_ --------------------------
	.section	.nv.constant0._Z9suaviza_n4GridS_,"a",@progbits
	.sectionflags	@""
	.align	4
.nv.constant0._Z9suaviza_n4GridS_:
	.zero		928


//--------------------- .nv.constant0._Z9suaviza_r4GridS_ --------------------------
	.section	.nv.constant0._Z9suaviza_r4GridS_,"a",@progbits
	.sectionflags	@""
	.align	4
.nv.constant0._Z9suaviza_r4GridS_:
	.zero		928


//--------------------- .nv.constant0._Z6random4Grid --------------------------
	.section	.nv.constant0._Z6random4Grid,"a",@progbits
	.sectionflags	@""
	.align	4
.nv.constant0._Z6random4Grid:
	.zero		912


//--------------------- .nv.constant0._Z4cero4Grid --------------------------
	.section	.nv.constant0._Z4cero4Grid,"a",@progbits
	.sectionflags	@""
	.align	4
.nv.constant0._Z4cero4Grid:
	.zero		912


//--------------------- SYMBOLS --------------------------

	.type		.nv.reservedSmem.offset0,@object
	.size		.nv.reservedSmem.offset0,0x4
